	.target	sm_90a

	.elftype	@"ET_EXEC"


//--------------------- .note.nv.tkinfo           --------------------------
	.section	.note.nv.tkinfo,"",@"SHT_NOTE"
	.sectionflags	@"SHF_NOTE_NV_TKINFO"
	.tkinfo
        /*0018*/ 	.word	0x00000002
        /*0030*/ 	.string	""
        /*0030*/ 	.string	"ptxas"
        /*0030*/ 	.string	"Cuda compilation tools, release 13.0, V13.0.88"
        /*0030*/ 	.string	"Build cuda_13.0.r13.0/compiler.36424714_0"
        /*0030*/ 	.string	"-v  -suppress-debug-info  -lineinfo  -arch sm_90a "



//--------------------- .note.nv.cuinfo           --------------------------
	.section	.note.nv.cuinfo,"",@"SHT_NOTE"
	.sectionflags	@"SHF_NOTE_NV_CUINFO"
        /*0018*/ 	.short	0x0002
        /*001a*/ 	.short	0x005a
        /*001c*/ 	.short	0x0082
	.zero		2


//--------------------- .nv.info                  --------------------------
	.section	.nv.info,"",@"SHT_CUDA_INFO"
	.align	4


	//----- nvinfo : EIATTR_REGCOUNT
	.align		4
        /*0000*/ 	.byte	0x04, 0x2f
        /*0002*/ 	.short	(.L_1 - .L_0)
	.align		4
.L_0:
        /*0004*/ 	.word	index@(gluon_wgmma)
        /*0008*/ 	.word	0x0000005a


	//----- nvinfo : EIATTR_FRAME_SIZE
	.align		4
.L_1:
        /*000c*/ 	.byte	0x04, 0x11
        /*000e*/ 	.short	(.L_3 - .L_2)
	.align		4
.L_2:
        /*0010*/ 	.word	index@(gluon_wgmma)
        /*0014*/ 	.word	0x00000000


	//----- nvinfo : EIATTR_MIN_STACK_SIZE
	.align		4
.L_3:
        /*0018*/ 	.byte	0x04, 0x12
        /*001a*/ 	.short	(.L_5 - .L_4)
	.align		4
.L_4:
        /*001c*/ 	.word	index@(gluon_wgmma)
        /*0020*/ 	.word	0x00000000
.L_5:


//--------------------- .nv.compat                --------------------------
	.section	.nv.compat,"",@"SHT_CUDA_COMPAT_INFO"
	.align	4
        /*0000*/ 	.byte	0x02, 0x09, 0x01, 0x00, 0x02, 0x02, 0x04, 0x00, 0x02, 0x05, 0x05, 0x00, 0x03, 0x07, 0x01, 0x01
        /*0010*/ 	.byte	0x02, 0x03, 0x03, 0x00, 0x02, 0x06, 0x01, 0x00, 0x04, 0x0b, 0x08, 0x00, 0x00, 0x00, 0x00, 0x00
        /*0020*/ 	.byte	0x00, 0x00, 0x00, 0x00


//--------------------- .nv.info.gluon_wgmma      --------------------------
	.section	.nv.info.gluon_wgmma,"",@"SHT_CUDA_INFO"
	.sectionflags	@""
	.align	4


	//----- nvinfo : EIATTR_CUDA_API_VERSION
	.align		4
        /*0000*/ 	.byte	0x04, 0x37
        /*0002*/ 	.short	(.L_7 - .L_6)
.L_6:
        /*0004*/ 	.word	0x00000082


	//----- nvinfo : EIATTR_KPARAM_INFO
	.align		4
.L_7:
        /*0008*/ 	.byte	0x04, 0x17
        /*000a*/ 	.short	(.L_9 - .L_8)
.L_8:
        /*000c*/ 	.word	0x00000000
        /*0010*/ 	.short	0x000a
        /*0012*/ 	.short	0x0048
        /*0014*/ 	.byte	0x00, 0xf4, 0x21, 0x00


	//----- nvinfo : EIATTR_KPARAM_INFO
	.align		4
.L_9:
        /*0018*/ 	.byte	0x04, 0x17
        /*001a*/ 	.short	(.L_11 - .L_10)
.L_10:
        /*001c*/ 	.word	0x00000000
        /*0020*/ 	.short	0x0009
        /*0022*/ 	.short	0x0040
        /*0024*/ 	.byte	0x00, 0xf4, 0x21, 0x00


	//----- nvinfo : EIATTR_KPARAM_INFO
	.align		4
.L_11:
        /*0028*/ 	.byte	0x04, 0x17
        /*002a*/ 	.short	(.L_13 - .L_12)
.L_12:
        /*002c*/ 	.word	0x00000000
        /*0030*/ 	.short	0x0008
        /*0032*/ 	.short	0x0038
        /*0034*/ 	.byte	0x00, 0xf0, 0x21, 0x00


	//----- nvinfo : EIATTR_KPARAM_INFO
	.align		4
.L_13:
        /*0038*/ 	.byte	0x04, 0x17
        /*003a*/ 	.short	(.L_15 - .L_14)
.L_14:
        /*003c*/ 	.word	0x00000000
        /*0040*/ 	.short	0x0007
        /*0042*/ 	.short	0x0030
        /*0044*/ 	.byte	0x00, 0xf0, 0x21, 0x00


	//----- nvinfo : EIATTR_KPARAM_INFO
	.align		4
.L_15:
        /*0048*/ 	.byte	0x04, 0x17
        /*004a*/ 	.short	(.L_17 - .L_16)
.L_16:
        /*004c*/ 	.word	0x00000000
        /*0050*/ 	.short	0x0006
        /*0052*/ 	.short	0x0028
        /*0054*/ 	.byte	0x00, 0xf0, 0x21, 0x00


	//----- nvinfo : EIATTR_KPARAM_INFO
	.align		4
.L_17:
        /*0058*/ 	.byte	0x04, 0x17
        /*005a*/ 	.short	(.L_19 - .L_18)
.L_18:
        /*005c*/ 	.word	0x00000000
        /*0060*/ 	.short	0x0005
        /*0062*/ 	.short	0x0020
        /*0064*/ 	.byte	0x00, 0xf0, 0x11, 0x00


	//----- nvinfo : EIATTR_KPARAM_INFO
	.align		4
.L_19:
        /*0068*/ 	.byte	0x04, 0x17
        /*006a*/ 	.short	(.L_21 - .L_20)
.L_20:
        /*006c*/ 	.word	0x00000000
        /*0070*/ 	.short	0x0004
        /*0072*/ 	.short	0x001c
        /*0074*/ 	.byte	0x00, 0xf0, 0x11, 0x00


	//----- nvinfo : EIATTR_KPARAM_INFO
	.align		4
.L_21:
        /*0078*/ 	.byte	0x04, 0x17
        /*007a*/ 	.short	(.L_23 - .L_22)
.L_22:
        /*007c*/ 	.word	0x00000000
        /*0080*/ 	.short	0x0003
        /*0082*/ 	.short	0x0018
        /*0084*/ 	.byte	0x00, 0xf0, 0x11, 0x00


	//----- nvinfo : EIATTR_KPARAM_INFO
	.align		4
.L_23:
        /*0088*/ 	.byte	0x04, 0x17
        /*008a*/ 	.short	(.L_25 - .L_24)
.L_24:
        /*008c*/ 	.word	0x00000000
        /*0090*/ 	.short	0x0002
        /*0092*/ 	.short	0x0010
        /*0094*/ 	.byte	0x00, 0xf4, 0x21, 0x00


	//----- nvinfo : EIATTR_KPARAM_INFO
	.align		4
.L_25:
        /*0098*/ 	.byte	0x04, 0x17
        /*009a*/ 	.short	(.L_27 - .L_26)
.L_26:
        /*009c*/ 	.word	0x00000000
        /*00a0*/ 	.short	0x0001
        /*00a2*/ 	.short	0x0008
        /*00a4*/ 	.byte	0x00, 0xf4, 0x21, 0x00


	//----- nvinfo : EIATTR_KPARAM_INFO
	.align		4
.L_27:
        /*00a8*/ 	.byte	0x04, 0x17
        /*00aa*/ 	.short	(.L_29 - .L_28)
.L_28:
        /*00ac*/ 	.word	0x00000000
        /*00b0*/ 	.short	0x0000
        /*00b2*/ 	.short	0x0000
        /*00b4*/ 	.byte	0x00, 0xf4, 0x21, 0x00


	//----- nvinfo : EIATTR_SPARSE_MMA_MASK
	.align		4
.L_29:
        /*00b8*/ 	.byte	0x03, 0x50
        /*00ba*/ 	.short	0x0000


	//----- nvinfo : EIATTR_MAXREG_COUNT
	.align		4
        /*00bc*/ 	.byte	0x03, 0x1b
        /*00be*/ 	.short	0x00ff


	//----- nvinfo : EIATTR_NUM_BARRIERS
	.align		4
        /*00c0*/ 	.byte	0x02, 0x4c
        /*00c2*/ 	.byte	0x01
	.zero		1


	//----- nvinfo : EIATTR_MERCURY_ISA_VERSION
	.align		4
        /*00c4*/ 	.byte	0x03, 0x5f
        /*00c6*/ 	.short	0x0101


	//----- nvinfo : EIATTR_INT_WARP_WIDE_INSTR_OFFSETS
	.align		4
        /*00c8*/ 	.byte	0x04, 0x31
        /*00ca*/ 	.short	(.L_31 - .L_30)


	//   ....[0]....
.L_30:
        /*00cc*/ 	.word	0x000013e0


	//   ....[1]....
        /*00d0*/ 	.word	0x00001400


	//   ....[2]....
        /*00d4*/ 	.word	0x00001410


	//   ....[3]....
        /*00d8*/ 	.word	0x000014f0


	//   ....[4]....
        /*00dc*/ 	.word	0x00001890


	//   ....[5]....
        /*00e0*/ 	.word	0x000018a0


	//   ....[6]....
        /*00e4*/ 	.word	0x00001910


	//   ....[7]....
        /*00e8*/ 	.word	0x00001920


	//   ....[8]....
        /*00ec*/ 	.word	0x00001cf0


	//   ....[9]....
        /*00f0*/ 	.word	0x00001d10


	//----- nvinfo : EIATTR_COOP_GROUP_MASK_REGIDS
	.align		4
.L_31:
        /*00f4*/ 	.byte	0x04, 0x29
        /*00f6*/ 	.short	(.L_33 - .L_32)


	//   ....[0]....
.L_32:
        /*00f8*/ 	.word	0xffffffff


	//   ....[1]....
        /*00fc*/ 	.word	0xffffffff


	//   ....[2]....
        /*0100*/ 	.word	0xffffffff


	//----- nvinfo : EIATTR_COOP_GROUP_INSTR_OFFSETS
	.align		4
.L_33:
        /*0104*/ 	.byte	0x04, 0x28
        /*0106*/ 	.short	(.L_35 - .L_34)


	//   ....[0]....
.L_34:
        /*0108*/ 	.word	0x00000140


	//   ....[1]....
        /*010c*/ 	.word	0x00000700


	//   ....[2]....
        /*0110*/ 	.word	0x00000cf0


	//----- nvinfo : EIATTR_MBARRIER_INSTR_OFFSETS
	.align		4
.L_35:
        /*0114*/ 	.byte	0x04, 0x39
        /*0116*/ 	.short	(.L_37 - .L_36)


	//   ....[0]....
.L_36:
        /*0118*/ 	.word	0x00001560
        /*011c*/ 	.word	0x000000ff
        /*0120*/ 	.word	0x00004800
        /*0124*/ 	.short	0x0100
        /*0126*/ 	.byte	0x08
	.zero		1


	//   ....[1]....
        /*0128*/ 	.word	0x00001580
        /*012c*/ 	.word	0x000000ff
        /*0130*/ 	.word	0x00004808
        /*0134*/ 	.short	0x0100
        /*0136*/ 	.byte	0x08
	.zero		1


	//   ....[2]....
        /*0138*/ 	.word	0x000015a0
        /*013c*/ 	.word	0x000000ff
        /*0140*/ 	.word	0x00004810
        /*0144*/ 	.short	0x0100
        /*0146*/ 	.byte	0x08
	.zero		1


	//   ....[3]....
        /*0148*/ 	.word	0x000019d0
        /*014c*/ 	.word	0x000000ff
        /*0150*/ 	.word	0x00004800
        /*0154*/ 	.short	0x010a
        /*0156*/ 	.byte	0x09
	.zero		1


	//   ....[4]....
        /*0158*/ 	.word	0x00001c60
        /*015c*/ 	.word	0x000000ff
        /*0160*/ 	.word	0x00004800
        /*0164*/ 	.short	0x0108
        /*0166*/ 	.byte	0x08
	.zero		1


	//   ....[5]....
        /*0168*/ 	.word	0x00001d80
        /*016c*/ 	.word	0x000000ff
        /*0170*/ 	.word	0x00004808
        /*0174*/ 	.short	0x0108
        /*0176*/ 	.byte	0x08
	.zero		1


	//   ....[6]....
        /*0178*/ 	.word	0x00001e60
        /*017c*/ 	.word	0x000000ff
        /*0180*/ 	.word	0x00004810
        /*0184*/ 	.short	0x0108
        /*0186*/ 	.byte	0x08
	.zero		1


	//   ....[7]....
        /*0188*/ 	.word	0x00002170
        /*018c*/ 	.word	0x000000ff
        /*0190*/ 	.word	0x00004800
        /*0194*/ 	.short	0x010a
        /*0196*/ 	.byte	0x09
	.zero		1


	//----- nvinfo : EIATTR_NUM_MBARRIERS
	.align		4
.L_37:
        /*0198*/ 	.byte	0x03, 0x38
        /*019a*/ 	.short	0x0003


	//----- nvinfo : EIATTR_EXIT_INSTR_OFFSETS
	.align		4
        /*019c*/ 	.byte	0x04, 0x1c
        /*019e*/ 	.short	(.L_39 - .L_38)


	//   ....[0]....
.L_38:
        /*01a0*/ 	.word	0x00002160


	//----- nvinfo : EIATTR_REQNTID
	.align		4
.L_39:
        /*01a4*/ 	.byte	0x04, 0x10
        /*01a6*/ 	.short	(.L_41 - .L_40)
.L_40:
        /*01a8*/ 	.word	0x00000080
        /*01ac*/ 	.word	0x00000001
        /*01b0*/ 	.word	0x00000001


	//----- nvinfo : EIATTR_CRS_STACK_SIZE
	.align		4
.L_41:
        /*01b4*/ 	.byte	0x04, 0x1e
        /*01b6*/ 	.short	(.L_43 - .L_42)
.L_42:
        /*01b8*/ 	.word	0x00000000


	//----- nvinfo : EIATTR_CBANK_PARAM_SIZE
	.align		4
.L_43:
        /*01bc*/ 	.byte	0x03, 0x19
        /*01be*/ 	.short	0x0050


	//----- nvinfo : EIATTR_PARAM_CBANK
	.align		4
        /*01c0*/ 	.byte	0x04, 0x0a
        /*01c2*/ 	.short	(.L_45 - .L_44)
	.align		4
.L_44:
        /*01c4*/ 	.word	index@(.nv.constant0.gluon_wgmma)
        /*01c8*/ 	.short	0x0210
        /*01ca*/ 	.short	0x0050


	//----- nvinfo : EIATTR_SW_WAR
	.align		4
.L_45:
        /*01cc*/ 	.byte	0x04, 0x36
        /*01ce*/ 	.short	(.L_47 - .L_46)
.L_46:
        /*01d0*/ 	.word	0x00000008
.L_47:


//--------------------- .nv.callgraph             --------------------------
	.section	.nv.callgraph,"",@"SHT_CUDA_CALLGRAPH"
	.align	4
	.sectionentsize	8
	.align		4
        /*0000*/ 	.word	0x00000000
	.align		4
        /*0004*/ 	.word	0xffffffff
	.align		4
        /*0008*/ 	.word	0x00000000
	.align		4
        /*000c*/ 	.word	0xfffffffe
	.align		4
        /*0010*/ 	.word	0x00000000
	.align		4
        /*0014*/ 	.word	0xfffffffd
	.align		4
        /*0018*/ 	.word	0x00000000
	.align		4
        /*001c*/ 	.word	0xfffffffc


//--------------------- .text.gluon_wgmma         --------------------------
	.section	.text.gluon_wgmma,"ax",@progbits
	.align	128
        .global         gluon_wgmma
        .type           gluon_wgmma,@function
        .size           gluon_wgmma,(.L_x_53 - gluon_wgmma)
        .other          gluon_wgmma,@"STO_CUDA_ENTRY STV_DEFAULT"
gluon_wgmma:
.text.gluon_wgmma:
[----:B------:R-:W-:Y:S01]  /*0000*/  LDC R1, c[0x0][0x28] ;  /* 0x00000a00ff017b82 */ /* 0x000fe20000000800 */
[----:B------:R-:W1:Y:S07]  /*0010*/  S2R R0, SR_TID.X ;  /* 0x0000000000007919 */ /* 0x000e6e0000002100 */
[----:B------:R-:W2:Y:S01]  /*0020*/  S2UR UR4, SR_CgaCtaId ;  /* 0x00000000000479c3 */ /* 0x000ea20000008800 */
[----:B------:R-:W-:Y:S01]  /*0030*/  UMOV UR8, 0x400 ;  /* 0x0000040000087882 */ /* 0x000fe20000000000 */
[----:B------:R-:W-:Y:S01]  /*0040*/  ULDC UR6, c[0x0][0xc] ;  /* 0x0000030000067ab9 */ /* 0x000fe20000000800 */
[----:B------:R-:W-:Y:S01]  /*0050*/  ULDC.64 UR24, c[0x0][0x250] ;  /* 0x0000940000187ab9 */ /* 0x000fe20000000a00 */
[----:B------:R-:W-:Y:S04]  /*0060*/  BSSY B0, `(.L_x_0) ;  /* 0x000001e000007945 */ /* 0x000fe80003800000 */
[----:B------:R-:W3:Y:S08]  /*0070*/  LDC R12, c[0x0][0x230] ;  /* 0x00008c00ff0c7b82 */ /* 0x000ef00000000800 */
[----:B------:R-:W-:Y:S08]  /*0080*/  S2UR UR30, SR_CTAID.Y ;  /* 0x00000000001e79c3 */ /* 0x000ff00000002600 */
[----:B------:R-:W4:Y:S01]  /*0090*/  S2UR UR5, SR_CTAID.Z ;  /* 0x00000000000579c3 */ /* 0x000f220000002700 */
[----:B--2---:R-:W-:-:S03]  /*00a0*/  ULEA UR8, UR4, UR8, 0x18 ;  /* 0x0000000804087291 */ /* 0x004fc6000f8ec03f */
[----:B------:R-:W-:Y:S01]  /*00b0*/  ULDC UR4, c[0x0][0x10] ;  /* 0x0000040000047ab9 */ /* 0x000fe20000000800 */
[----:B-1----:R-:W-:-:S03]  /*00c0*/  LOP3.LUT R7, R0, 0x7f, RZ, 0xc0, !PT ;  /* 0x0000007f00077812 */ /* 0x002fc600078ec0ff */
[----:B------:R-:W1:Y:S01]  /*00d0*/  S2UR UR31, SR_CTAID.X ;  /* 0x00000000001f79c3 */ /* 0x000e620000002500 */
[----:B---3--:R-:W-:Y:S01]  /*00e0*/  VIADD R5, R12, 0xffffffff ;  /* 0xffffffff0c057836 */ /* 0x008fe20000000000 */
[C---:B------:R-:W-:Y:S02]  /*00f0*/  ISETP.GE.U32.AND P0, PT, R7.reuse, 0x20, PT ;  /* 0x000000200700780c */ /* 0x040fe40003f06070 */
[C---:B------:R-:W-:Y:S02]  /*0100*/  ISETP.NE.U32.AND P2, PT, R7.reuse, RZ, PT ;  /* 0x000000ff0700720c */ /* 0x040fe40003f45070 */
[----:B------:R-:W-:Y:S02]  /*0110*/  LEA R4, R7, UR8, 0x2 ;  /* 0x0000000807047c11 */ /* 0x000fe4000f8e10ff */
[----:B------:R-:W2:Y:S07]  /*0120*/  LDC R6, c[0x0][0x228] ;  /* 0x00008a00ff067b82 */ /* 0x000eae0000000800 */
[----:B------:R3:W-:Y:S01]  /*0130*/  @!P0 STS [R4], RZ ;  /* 0x000000ff04008388 */ /* 0x0007e20000000800 */
[----:B------:R-:W-:-:S03]  /*0140*/  NOP ;  /* 0x0000000000007918 */ /* 0x000fc60000000000 */
[----:B------:R3:W-:Y:S01]  /*0150*/  @!P2 STS [UR8+0x20], R5 ;  /* 0x00002005ff00a988 */ /* 0x0007e20008000808 */
[----:B----4-:R-:W-:-:S04]  /*0160*/  UIMAD UR4, UR5, UR4, UR30 ;  /* 0x00000004050472a4 */ /* 0x010fc8000f8e021e */
[----:B-1----:R-:W-:-:S04]  /*0170*/  UIMAD UR4, UR4, UR6, UR31 ;  /* 0x00000006040472a4 */ /* 0x002fc8000f8e021f */
[----:B------:R-:W-:Y:S01]  /*0180*/  UIMAD UR5, UR4, 0x180, URZ ;  /* 0x00000180040578a4 */ /* 0x000fe2000f8e023f */
[----:B--2---:R-:W-:Y:S02]  /*0190*/  VIADD R6, R6, 0xffffffff ;  /* 0xffffffff06067836 */ /* 0x004fe40000000000 */
[----:B------:R-:W-:Y:S01]  /*01a0*/  UMOV UR4, URZ ;  /* 0x0000003f00047c82 */ /* 0x000fe20008000000 */
[----:B------:R-:W-:-:S04]  /*01b0*/  UIADD3 UR28, UP0, UR5, UR24, URZ ;  /* 0x00000018051c7290 */ /* 0x000fc8000ff1e03f */
[----:B------:R-:W-:Y:S01]  /*01c0*/  ULEA.HI.X.SX32 UR29, UR5, UR25, 0x1, UP0 ;  /* 0x00000019051d7291 */ /* 0x000fe200080f0e3f */
[----:B---3--:R-:W-:Y:S11]  /*01d0*/  @P2 BRA `(.L_x_1) ;  /* 0x0000000000182947 */ /* 0x008ff60003800000 */
[----:B------:R-:W1:Y:S01]  /*01e0*/  LDS R2, [UR8+0x8] ;  /* 0x00000808ff027984 */ /* 0x000e620008000800 */
[----:B------:R-:W2:Y:S01]  /*01f0*/  LDC.64 R8, c[0x0][0x210] ;  /* 0x00008400ff087b82 */ /* 0x000ea20000000a00 */
[----:B------:R-:W-:Y:S02]  /*0200*/  IMAD.MOV.U32 R3, RZ, RZ, 0x70 ;  /* 0x00000070ff037424 */ /* 0x000fe400078e00ff */
[----:B--2---:R2:W-:Y:S03]  /*0210*/  STS.64 [UR8], R8 ;  /* 0x00000008ff007988 */ /* 0x0045e60008000a08 */
[----:B-1----:R-:W-:-:S05]  /*0220*/  LOP3.LUT R2, R2, 0x10, R3, 0xd8, !PT ;  /* 0x0000001002027812 */ /* 0x002fca00078ed803 */
[----:B------:R2:W-:Y:S02]  /*0230*/  STS [UR8+0x8], R2 ;  /* 0x00000802ff007988 */ /* 0x0005e40008000808 */
.L_x_1:
[----:B------:R-:W-:Y:S05]  /*0240*/  BSYNC B0 ;  /* 0x0000000000007941 */ /* 0x000fea0003800000 */
.L_x_0:
[----:B------:R-:W-:Y:S04]  /*0250*/  BSSY B0, `(.L_x_2) ;  /* 0x000000a000007945 */ /* 0x000fe80003800000 */
[----:B------:R-:W-:Y:S05]  /*0260*/  @P2 BRA `(.L_x_3) ;  /* 0x0000000000202947 */ /* 0x000fea0003800000 */
[----:B--2---:R-:W1:Y:S01]  /*0270*/  LDS R2, [UR8+0x34] ;  /* 0x00003408ff027984 */ /* 0x004e620008000800 */
[----:B------:R-:W-:Y:S02]  /*0280*/  IMAD.MOV.U32 R3, RZ, RZ, 0x1f000000 ;  /* 0x1f000000ff037424 */ /* 0x000fe400078e00ff */
[----:B------:R-:W-:Y:S01]  /*0290*/  @!P2 IMAD.MOV.U32 R8, RZ, RZ, 0x3f ;  /* 0x0000003fff08a424 */ /* 0x000fe200078e00ff */
[----:B------:R-:W2:Y:S02]  /*02a0*/  @!P2 LDS R9, [UR8+0x38] ;  /* 0x00003808ff09a984 */ /* 0x000ea40008000800 */
[----:B-1----:R-:W-:Y:S02]  /*02b0*/  LOP3.LUT R2, R2, 0xff000000, R3, 0xb8, !PT ;  /* 0xff00000002027812 */ /* 0x002fe400078eb803 */
[----:B--2---:R-:W-:-:S03]  /*02c0*/  @!P2 LOP3.LUT R3, R9, 0xff, R8, 0xb8, !PT ;  /* 0x000000ff0903a812 */ /* 0x004fc600078eb808 */
[----:B------:R1:W-:Y:S04]  /*02d0*/  STS [UR8+0x34], R2 ;  /* 0x00003402ff007988 */ /* 0x0003e80008000808 */
[----:B------:R1:W-:Y:S02]  /*02e0*/  @!P2 STS [UR8+0x38], R3 ;  /* 0x00003803ff00a988 */ /* 0x0003e40008000808 */
.L_x_3:
[----:B------:R-:W-:Y:S05]  /*02f0*/  BSYNC B0 ;  /* 0x0000000000007941 */ /* 0x000fea0003800000 */
.L_x_2:
[----:B------:R-:W-:Y:S04]  /*0300*/  BSSY B0, `(.L_x_4) ;  /* 0x000000a000007945 */ /* 0x000fe80003800000 */
[----:B------:R-:W-:Y:S05]  /*0310*/  @P2 BRA `(.L_x_5) ;  /* 0x0000000000202947 */ /* 0x000fea0003800000 */
[----:B-12---:R-:W1:Y:S01]  /*0320*/  LDS R2, [UR8+0x1c] ;  /* 0x00001c08ff027984 */ /* 0x006e620008000800 */
[----:B------:R-:W2:Y:S03]  /*0330*/  LDC.64 R10, c[0x0][0x238] ;  /* 0x00008e00ff0a7b82 */ /* 0x000ea60000000a00 */
[----:B------:R3:W-:Y:S01]  /*0340*/  STS [UR8+0x24], R6 ;  /* 0x00002406ff007988 */ /* 0x0007e20008000808 */
[--C-:B--2---:R-:W-:Y:S02]  /*0350*/  SHF.R.U32.HI R9, RZ, 0x4, R11.reuse ;  /* 0x00000004ff097819 */ /* 0x104fe4000001160b */
[----:B------:R-:W-:-:S05]  /*0360*/  SHF.R.U64 R3, R10, 0x4, R11 ;  /* 0x000000040a037819 */ /* 0x000fca000000120b */
[----:B------:R3:W-:Y:S01]  /*0370*/  STS [UR8+0xc], R3 ;  /* 0x00000c03ff007988 */ /* 0x0007e20008000808 */
[----:B-1----:R-:W-:-:S05]  /*0380*/  LOP3.LUT R2, R2, 0xf, R9, 0xb8, !PT ;  /* 0x0000000f02027812 */ /* 0x002fca00078eb809 */
[----:B------:R3:W-:Y:S02]  /*0390*/  STS [UR8+0x1c], R2 ;  /* 0x00001c02ff007988 */ /* 0x0007e40008000808 */
.L_x_5:
[----:B------:R-:W-:Y:S05]  /*03a0*/  BSYNC B0 ;  /* 0x0000000000007941 */ /* 0x000fea0003800000 */
.L_x_4:
[----:B------:R-:W-:Y:S04]  /*03b0*/  BSSY B1, `(.L_x_6) ;  /* 0x000001d000017945 */ /* 0x000fe80003800000 */
[----:B------:R-:W-:Y:S04]  /*03c0*/  BSSY B0, `(.L_x_7) ;  /* 0x0000018000007945 */ /* 0x000fe80003800000 */
[----:B------:R-:W-:Y:S05]  /*03d0*/  @P2 BRA `(.L_x_8) ;  /* 0x00000000001c2947 */ /* 0x000fea0003800000 */
[----:B-123--:R-:W1:Y:S02]  /*03e0*/  LDS R2, [UR8+0x34] ;  /* 0x00003408ff027984 */ /* 0x00ee640008000800 */
[----:B-1----:R-:W-:-:S05]  /*03f0*/  LOP3.LUT R2, R2, 0x7, RZ, 0xb8, !PT ;  /* 0x0000000702027812 */ /* 0x002fca00078eb8ff */
[----:B------:R1:W-:Y:S01]  /*0400*/  STS [UR8+0x34], R2 ;  /* 0x00003402ff007988 */ /* 0x0003e20008000808 */
[----:B------:R-:W-:Y:S05]  /*0410*/  @P2 BRA `(.L_x_9) ;  /* 0x00000000001c2947 */ /* 0x000fea0003800000 */
[----:B-1----:R-:W1:Y:S02]  /*0420*/  LDS R2, [UR8+0x34] ;  /* 0x00003408ff027984 */ /* 0x002e640008000800 */
[----:B-1----:R-:W-:-:S05]  /*0430*/  LOP3.LUT R2, R2, 0x38, RZ, 0xb8, !PT ;  /* 0x0000003802027812 */ /* 0x002fca00078eb8ff */
[----:B------:R4:W-:Y:S02]  /*0440*/  STS [UR8+0x34], R2 ;  /* 0x00003402ff007988 */ /* 0x0009e40008000808 */
.L_x_8:
[----:B------:R-:W-:Y:S05]  /*0450*/  @P2 BRA `(.L_x_10) ;  /* 0x00000000001c2947 */ /* 0x000fea0003800000 */
[----:B-1234-:R-:W1:Y:S02]  /*0460*/  LDS R2, [UR8+0x8] ;  /* 0x00000808ff027984 */ /* 0x01ee640008000800 */
[----:B-1----:R-:W-:-:S05]  /*0470*/  LOP3.LUT R2, R2, 0x780, RZ, 0xb8, !PT ;  /* 0x0000078002027812 */ /* 0x002fca00078eb8ff */
[----:B------:R2:W-:Y:S02]  /*0480*/  STS [UR8+0x8], R2 ;  /* 0x00000802ff007988 */ /* 0x0005e40008000808 */
.L_x_9:
[----:B------:R-:W-:Y:S05]  /*0490*/  @P2 BRA `(.L_x_11) ;  /* 0x0000000000282947 */ /* 0x000fea0003800000 */
[----:B-12---:R-:W1:Y:S02]  /*04a0*/  LDS R2, [UR8+0x8] ;  /* 0x00000808ff027984 */ /* 0x006e640008000800 */
[----:B-1----:R-:W-:-:S05]  /*04b0*/  LOP3.LUT R2, R2, 0x1800, RZ, 0xb8, !PT ;  /* 0x0000180002027812 */ /* 0x002fca00078eb8ff */
[----:B------:R5:W-:Y:S02]  /*04c0*/  STS [UR8+0x8], R2 ;  /* 0x00000802ff007988 */ /* 0x000be40008000808 */
.L_x_10:
[----:B------:R-:W-:Y:S05]  /*04d0*/  @P2 BREAK B0 ;  /* 0x0000000000002942 */ /* 0x000fea0003800000 */
[----:B------:R-:W-:Y:S05]  /*04e0*/  @P2 BRA `(.L_x_12) ;  /* 0x0000000000242947 */ /* 0x000fea0003800000 */
[----:B-1-3--:R-:W1:Y:S01]  /*04f0*/  LDS R3, [UR8+0x8] ;  /* 0x00000808ff037984 */ /* 0x00ae620008000800 */
[----:B--2-45:R-:W-:-:S05]  /*0500*/  IMAD.MOV.U32 R2, RZ, RZ, 0x6000 ;  /* 0x00006000ff027424 */ /* 0x034fca00078e00ff */
[----:B-1----:R-:W-:-:S04]  /*0510*/  LOP3.LUT R2, R3, 0x2000, R2, 0xd8, !PT ;  /* 0x0000200003027812 */ /* 0x002fc800078ed802 */
[----:B------:R-:W-:-:S05]  /*0520*/  LOP3.LUT R2, R2, 0x400000, RZ, 0xb8, !PT ;  /* 0x0040000002027812 */ /* 0x000fca00078eb8ff */
[----:B------:R3:W-:Y:S02]  /*0530*/  STS [UR8+0x8], R2 ;  /* 0x00000802ff007988 */ /* 0x0007e40008000808 */
.L_x_11:
[----:B------:R-:W-:Y:S05]  /*0540*/  BSYNC B0 ;  /* 0x0000000000007941 */ /* 0x000fea0003800000 */
.L_x_7:
[----:B-123--:R-:W1:Y:S02]  /*0550*/  @!P2 LDS R2, [UR8+0x8] ;  /* 0x00000808ff02a984 */ /* 0x00ee640008000800 */
[----:B-1----:R-:W-:-:S05]  /*0560*/  @!P2 LOP3.LUT R2, R2, 0x8000, RZ, 0xb8, !PT ;  /* 0x000080000202a812 */ /* 0x002fca00078eb8ff */
[----:B------:R1:W-:Y:S02]  /*0570*/  @!P2 STS [UR8+0x8], R2 ;  /* 0x00000802ff00a988 */ /* 0x0003e40008000808 */
.L_x_12:
[----:B------:R-:W-:Y:S05]  /*0580*/  BSYNC B1 ;  /* 0x0000000000017941 */ /* 0x000fea0003800000 */
.L_x_6:
[----:B------:R-:W-:Y:S05]  /*0590*/  WARPSYNC.ALL ;  /* 0x0000000000007948 */ /* 0x000fea0003800000 */
[----:B------:R-:W-:Y:S05]  /*05a0*/  @P0 BRA `(.L_x_13) ;  /* 0x0000000000300947 */ /* 0x000fea0003800000 */
[----:B-12345:R-:W1:Y:S01]  /*05b0*/  S2R R2, SR_LANEID ;  /* 0x0000000000027919 */ /* 0x03ee620000000000 */
[----:B------:R-:W-:Y:S05]  /*05c0*/  WARPSYNC.ALL ;  /* 0x0000000000007948 */ /* 0x000fea0003800000 */
[----:B-1----:R-:W-:-:S05]  /*05d0*/  IMAD.SHL.U32 R8, R2, 0x4, RZ ;  /* 0x0000000402087824 */ /* 0x002fca00078e00ff */
[----:B------:R-:W1:Y:S01]  /*05e0*/  LDS R9, [R8+UR8] ;  /* 0x0000000808097984 */ /* 0x000e620008000800 */
[----:B------:R-:W-:Y:S01]  /*05f0*/  IADD3 R2, P1, R8, UR28, RZ ;  /* 0x0000001c08027c10 */ /* 0x000fe2000ff3e0ff */
[----:B------:R-:W-:-:S04]  /*0600*/  UMOV UR6, UR28 ;  /* 0x0000001c00067c82 */ /* 0x000fc80008000000 */
[----:B------:R-:W-:Y:S01]  /*0610*/  IMAD.X R3, RZ, RZ, UR29, P1 ;  /* 0x0000001dff037e24 */ /* 0x000fe200088e06ff */
[----:B------:R-:W-:-:S04]  /*0620*/  UMOV UR7, UR29 ;  /* 0x0000001d00077c82 */ /* 0x000fc80008000000 */
[----:B-1----:R1:W2:Y:S01]  /*0630*/  ATOMG.E.EXCH.STRONG.GPU PT, RZ, [R2], R9 ;  /* 0x0000000902ff73a8 */ /* 0x0022a200041ee100 */
[----:B------:R-:W-:-:S04]  /*0640*/  DEPBAR {5,4,3,2,1,0} ;  /* 0x0000003f0000791a */ /* 0x000fc80000000000 */
[----:B------:R1:W-:Y:S01]  /*0650*/  UTMACCTL.IV [UR6] ;  /* 0x00000000060079b9 */ /* 0x0003e20008000000 */
[----:B------:R-:W-:Y:S01]  /*0660*/  NOP ;  /* 0x0000000000007918 */ /* 0x000fe20000000000 */
.L_x_13:
[----:B------:R-:W-:Y:S05]  /*0670*/  @P0 BRA `(.L_x_14) ;  /* 0x00000000000c0947 */ /* 0x000fea0003800000 */
[----:B------:R0:W-:Y:S01]  /*0680*/  UTMACMDFLUSH ;  /* 0x00000000000079b7 */ /* 0x0001e20000000000 */
[----:B------:R-:W-:Y:S05]  /*0690*/  @P0 BRA `(.L_x_14) ;  /* 0x0000000000040947 */ /* 0x000fea0003800000 */
[----:B------:R-:W-:-:S04]  /*06a0*/  DEPBAR.LE SB0, 0x0 ;  /* 0x000080000000791a */ /* 0x000fc80000000000 */
.L_x_14:
[----:B------:R-:W-:Y:S05]  /*06b0*/  WARPSYNC.ALL ;  /* 0x0000000000007948 */ /* 0x000fea0003800000 */
[----:B--2---:R-:W-:Y:S06]  /*06c0*/  BAR.SYNC.DEFER_BLOCKING 0x0 ;  /* 0x0000000000007b1d */ /* 0x004fec0000010000 */
[----:B------:R-:W-:Y:S02]  /*06d0*/  BSSY B1, `(.L_x_15) ;  /* 0x000000b000017945 */ /* 0x000fe40003800000 */
[----:B------:R-:W-:Y:S06]  /*06e0*/  BAR.SYNC.DEFER_BLOCKING 0x0 ;  /* 0x0000000000007b1d */ /* 0x000fec0000010000 */
[----:B------:R2:W-:Y:S01]  /*06f0*/  @!P0 STS [R4], RZ ;  /* 0x000000ff04008388 */ /* 0x0005e20000000800 */
[----:B------:R-:W-:Y:S01]  /*0700*/  NOP ;  /* 0x0000000000007918 */ /* 0x000fe20000000000 */
[----:B------:R-:W-:Y:S05]  /*0710*/  @P2 BRA `(.L_x_16) ;  /* 0x0000000000182947 */ /* 0x000fea0003800000 */
[----:B-1-345:R-:W1:Y:S01]  /*0720*/  LDS R2, [UR8+0x8] ;  /* 0x00000808ff027984 */ /* 0x03ae620008000800 */
[----:B------:R-:W3:Y:S01]  /*0730*/  LDC.64 R8, c[0x0][0x218] ;  /* 0x00008600ff087b82 */ /* 0x000ee20000000a00 */
[----:B------:R-:W-:Y:S02]  /*0740*/  IMAD.MOV.U32 R3, RZ, RZ, 0x70 ;  /* 0x00000070ff037424 */ /* 0x000fe400078e00ff */
[----:B---3--:R3:W-:Y:S03]  /*0750*/  STS.64 [UR8], R8 ;  /* 0x00000008ff007988 */ /* 0x0087e60008000a08 */
[----:B-1----:R-:W-:-:S05]  /*0760*/  LOP3.LUT R2, R2, 0x10, R3, 0xd8, !PT ;  /* 0x0000001002027812 */ /* 0x002fca00078ed803 */
[----:B------:R3:W-:Y:S02]  /*0770*/  STS [UR8+0x8], R2 ;  /* 0x00000802ff007988 */ /* 0x0007e40008000808 */
.L_x_16:
[----:B-1----:R-:W-:Y:S05]  /*0780*/  BSYNC B1 ;  /* 0x0000000000017941 */ /* 0x002fea0003800000 */
.L_x_15:
[----:B------:R-:W-:Y:S04]  /*0790*/  BSSY B2, `(.L_x_17) ;  /* 0x000000f000027945 */ /* 0x000fe80003800000 */
[----:B------:R-:W-:Y:S04]  /*07a0*/  BSSY B1, `(.L_x_18) ;  /* 0x000000c000017945 */ /* 0x000fe80003800000 */
[----:B------:R-:W-:Y:S05]  /*07b0*/  @P2 BRA `(.L_x_19) ;  /* 0x0000000000282947 */ /* 0x000fea0003800000 */
[----:B---345:R-:W1:Y:S01]  /*07c0*/  LDS R2, [UR8+0x34] ;  /* 0x00003408ff027984 */ /* 0x038e620008000800 */
[----:B------:R-:W-:Y:S01]  /*07d0*/  IMAD.MOV.U32 R3, RZ, RZ, 0x1f000000 ;  /* 0x1f000000ff037424 */ /* 0x000fe200078e00ff */
[----:B------:R-:W-:Y:S05]  /*07e0*/  @P2 BREAK B1 ;  /* 0x0000000000012942 */ /* 0x000fea0003800000 */
[----:B-1----:R-:W-:-:S05]  /*07f0*/  LOP3.LUT R2, R2, 0xff000000, R3, 0xb8, !PT ;  /* 0xff00000002027812 */ /* 0x002fca00078eb803 */
[----:B------:R1:W-:Y:S01]  /*0800*/  STS [UR8+0x34], R2 ;  /* 0x00003402ff007988 */ /* 0x0003e20008000808 */
[----:B------:R-:W-:Y:S05]  /*0810*/  @P2 BRA `(.L_x_20) ;  /* 0x0000000000182947 */ /* 0x000fea0003800000 */
[----:B------:R-:W3:Y:S01]  /*0820*/  LDS R3, [UR8+0x38] ;  /* 0x00003808ff037984 */ /* 0x000ee20008000800 */
[----:B-1----:R-:W-:-:S05]  /*0830*/  IMAD.MOV.U32 R2, RZ, RZ, 0x7f ;  /* 0x0000007fff027424 */ /* 0x002fca00078e00ff */
[----:B---3--:R-:W-:-:S05]  /*0840*/  LOP3.LUT R2, R3, 0xff, R2, 0xb8, !PT ;  /* 0x000000ff03027812 */ /* 0x008fca00078eb802 */
[----:B------:R1:W-:Y:S02]  /*0850*/  STS [UR8+0x38], R2 ;  /* 0x00003802ff007988 */ /* 0x0003e40008000808 */
.L_x_19:
[----:B------:R-:W-:Y:S05]  /*0860*/  BSYNC B1 ;  /* 0x0000000000017941 */ /* 0x000fea0003800000 */
.L_x_18:
[----:B------:R1:W-:Y:S02]  /*0870*/  @!P2 STS [UR8+0x20], R5 ;  /* 0x00002005ff00a988 */ /* 0x0003e40008000808 */
.L_x_20:
[----:B------:R-:W-:Y:S05]  /*0880*/  BSYNC B2 ;  /* 0x0000000000027941 */ /* 0x000fea0003800000 */
.L_x_17:
[----:B------:R-:W-:Y:S05]  /*0890*/  WARPSYNC.ALL ;  /* 0x0000000000007948 */ /* 0x000fea0003800000 */
[----:B-1----:R-:W1:Y:S01]  /*08a0*/  LDC R5, c[0x0][0x22c] ;  /* 0x00008b00ff057b82 */ /* 0x002e620000000800 */
[----:B------:R-:W-:Y:S01]  /*08b0*/  BSSY B2, `(.L_x_21) ;  /* 0x000000b000027945 */ /* 0x000fe20003800000 */
[----:B-1----:R-:W-:-:S03]  /*08c0*/  VIADD R5, R5, 0xffffffff ;  /* 0xffffffff05057836 */ /* 0x002fc60000000000 */
[----:B------:R-:W-:Y:S05]  /*08d0*/  @P2 BRA `(.L_x_22) ;  /* 0x0000000000202947 */ /* 0x000fea0003800000 */
[----:B---345:R-:W1:Y:S01]  /*08e0*/  LDS R2, [UR8+0x1c] ;  /* 0x00001c08ff027984 */ /* 0x038e620008000800 */
[----:B------:R-:W3:Y:S03]  /*08f0*/  LDC.64 R10, c[0x0][0x240] ;  /* 0x00009000ff0a7b82 */ /* 0x000ee60000000a00 */
[----:B------:R4:W-:Y:S01]  /*0900*/  STS [UR8+0x24], R5 ;  /* 0x00002405ff007988 */ /* 0x0009e20008000808 */
[--C-:B---3--:R-:W-:Y:S02]  /*0910*/  SHF.R.U32.HI R9, RZ, 0x4, R11.reuse ;  /* 0x00000004ff097819 */ /* 0x108fe4000001160b */
[----:B------:R-:W-:-:S05]  /*0920*/  SHF.R.U64 R3, R10, 0x4, R11 ;  /* 0x000000040a037819 */ /* 0x000fca000000120b */
[----:B------:R4:W-:Y:S01]  /*0930*/  STS [UR8+0xc], R3 ;  /* 0x00000c03ff007988 */ /* 0x0009e20008000808 */
[----:B-1----:R-:W-:-:S05]  /*0940*/  LOP3.LUT R2, R2, 0xf, R9, 0xb8, !PT ;  /* 0x0000000f02027812 */ /* 0x002fca00078eb809 */
[----:B------:R4:W-:Y:S02]  /*0950*/  STS [UR8+0x1c], R2 ;  /* 0x00001c02ff007988 */ /* 0x0009e40008000808 */
.L_x_22:
[----:B------:R-:W-:Y:S05]  /*0960*/  BSYNC B2 ;  /* 0x0000000000027941 */ /* 0x000fea0003800000 */
.L_x_21:
[----:B------:R-:W-:Y:S04]  /*0970*/  BSSY B3, `(.L_x_23) ;  /* 0x000001d000037945 */ /* 0x000fe80003800000 */
[----:B------:R-:W-:Y:S04]  /*0980*/  BSSY B2, `(.L_x_24) ;  /* 0x0000018000027945 */ /* 0x000fe80003800000 */
[----:B------:R-:W-:Y:S05]  /*0990*/  @P2 BRA `(.L_x_25) ;  /* 0x00000000001c2947 */ /* 0x000fea0003800000 */
[----:B---345:R-:W1:Y:S02]  /*09a0*/  LDS R2, [UR8+0x34] ;  /* 0x00003408ff027984 */ /* 0x038e640008000800 */
[----:B-1----:R-:W-:-:S05]  /*09b0*/  LOP3.LUT R2, R2, 0x7, RZ, 0xb8, !PT ;  /* 0x0000000702027812 */ /* 0x002fca00078eb8ff */
[----:B------:R1:W-:Y:S01]  /*09c0*/  STS [UR8+0x34], R2 ;  /* 0x00003402ff007988 */ /* 0x0003e20008000808 */
[----:B------:R-:W-:Y:S05]  /*09d0*/  @P2 BRA `(.L_x_26) ;  /* 0x00000000001c2947 */ /* 0x000fea0003800000 */
[----:B-1----:R-:W1:Y:S02]  /*09e0*/  LDS R2, [UR8+0x34] ;  /* 0x00003408ff027984 */ /* 0x002e640008000800 */
[----:B-1----:R-:W-:-:S05]  /*09f0*/  LOP3.LUT R2, R2, 0x38, RZ, 0xb8, !PT ;  /* 0x0000003802027812 */ /* 0x002fca00078eb8ff */
[----:B------:R1:W-:Y:S02]  /*0a00*/  STS [UR8+0x34], R2 ;  /* 0x00003402ff007988 */ /* 0x0003e40008000808 */
.L_x_25:
[----:B------:R-:W-:Y:S05]  /*0a10*/  @P2 BRA `(.L_x_27) ;  /* 0x00000000001c2947 */ /* 0x000fea0003800000 */
[----:B-1-345:R-:W1:Y:S02]  /*0a20*/  LDS R2, [UR8+0x8] ;  /* 0x00000808ff027984 */ /* 0x03ae640008000800 */
[----:B-1----:R-:W-:-:S05]  /*0a30*/  LOP3.LUT R2, R2, 0x780, RZ, 0xb8, !PT ;  /* 0x0000078002027812 */ /* 0x002fca00078eb8ff */
[----:B------:R3:W-:Y:S02]  /*0a40*/  STS [UR8+0x8], R2 ;  /* 0x00000802ff007988 */ /* 0x0007e40008000808 */
.L_x_26:
[----:B------:R-:W-:Y:S05]  /*0a50*/  @P2 BRA `(.L_x_28) ;  /* 0x0000000000282947 */ /* 0x000fea0003800000 */
[----:B-1-3--:R-:W1:Y:S02]  /*0a60*/  LDS R2, [UR8+0x8] ;  /* 0x00000808ff027984 */ /* 0x00ae640008000800 */
[----:B-1----:R-:W-:-:S05]  /*0a70*/  LOP3.LUT R2, R2, 0x1800, RZ, 0xb8, !PT ;  /* 0x0000180002027812 */ /* 0x002fca00078eb8ff */
[----:B------:R1:W-:Y:S02]  /*0a80*/  STS [UR8+0x8], R2 ;  /* 0x00000802ff007988 */ /* 0x0003e40008000808 */
.L_x_27:
[----:B------:R-:W-:Y:S05]  /*0a90*/  @P2 BREAK B2 ;  /* 0x0000000000022942 */ /* 0x000fea0003800000 */
[----:B------:R-:W-:Y:S05]  /*0aa0*/  @P2 BRA `(.L_x_29) ;  /* 0x0000000000242947 */ /* 0x000fea0003800000 */
[----:B-1-345:R-:W1:Y:S01]  /*0ab0*/  LDS R2, [UR8+0x8] ;  /* 0x00000808ff027984 */ /* 0x03ae620008000800 */
[----:B------:R-:W-:-:S05]  /*0ac0*/  IMAD.MOV.U32 R3, RZ, RZ, 0x6000 ;  /* 0x00006000ff037424 */ /* 0x000fca00078e00ff */
[----:B-1----:R-:W-:-:S04]  /*0ad0*/  LOP3.LUT R2, R2, 0x2000, R3, 0xd8, !PT ;  /* 0x0000200002027812 */ /* 0x002fc800078ed803 */
[----:B------:R-:W-:-:S05]  /*0ae0*/  LOP3.LUT R2, R2, 0x400000, RZ, 0xb8, !PT ;  /* 0x0040000002027812 */ /* 0x000fca00078eb8ff */
[----:B------:R4:W-:Y:S02]  /*0af0*/  STS [UR8+0x8], R2 ;  /* 0x00000802ff007988 */ /* 0x0009e40008000808 */
.L_x_28:
[----:B------:R-:W-:Y:S05]  /*0b00*/  BSYNC B2 ;  /* 0x0000000000027941 */ /* 0x000fea0003800000 */
.L_x_24:
[----:B-1-34-:R-:W1:Y:S02]  /*0b10*/  @!P2 LDS R2, [UR8+0x8] ;  /* 0x00000808ff02a984 */ /* 0x01ae640008000800 */
[----:B-1----:R-:W-:-:S05]  /*0b20*/  @!P2 LOP3.LUT R2, R2, 0x8000, RZ, 0xb8, !PT ;  /* 0x000080000202a812 */ /* 0x002fca00078eb8ff */
[----:B------:R1:W-:Y:S02]  /*0b30*/  @!P2 STS [UR8+0x8], R2 ;  /* 0x00000802ff00a988 */ /* 0x0003e40008000808 */
.L_x_29:
[----:B------:R-:W-:Y:S05]  /*0b40*/  BSYNC B3 ;  /* 0x0000000000037941 */ /* 0x000fea0003800000 */
.L_x_23:
[----:B------:R-:W-:Y:S05]  /*0b50*/  WARPSYNC.ALL ;  /* 0x0000000000007948 */ /* 0x000fea0003800000 */
[----:B------:R-:W-:-:S04]  /*0b60*/  UIADD3 UR6, UR5, 0x80, URZ ;  /* 0x0000008005067890 */ /* 0x000fc8000fffe03f */
[----:B------:R-:W-:-:S04]  /*0b70*/  UIADD3 UR26, UP0, UR6, UR24, URZ ;  /* 0x00000018061a7290 */ /* 0x000fc8000ff1e03f */
[----:B------:R-:W-:Y:S01]  /*0b80*/  ULEA.HI.X.SX32 UR27, UR6, UR25, 0x1, UP0 ;  /* 0x00000019061b7291 */ /* 0x000fe200080f0e3f */
[----:B------:R-:W-:Y:S11]  /*0b90*/  @P0 BRA `(.L_x_30) ;  /* 0x0000000000300947 */ /* 0x000ff60003800000 */
[----:B-1-345:R-:W1:Y:S01]  /*0ba0*/  S2R R2, SR_LANEID ;  /* 0x0000000000027919 */ /* 0x03ae620000000000 */
[----:B------:R-:W-:Y:S05]  /*0bb0*/  WARPSYNC.ALL ;  /* 0x0000000000007948 */ /* 0x000fea0003800000 */
[----:B-1----:R-:W-:-:S05]  /*0bc0*/  IMAD.SHL.U32 R8, R2, 0x4, RZ ;  /* 0x0000000402087824 */ /* 0x002fca00078e00ff */
[----:B------:R-:W1:Y:S01]  /*0bd0*/  LDS R9, [R8+UR8] ;  /* 0x0000000808097984 */ /* 0x000e620008000800 */
[----:B------:R-:W-:Y:S01]  /*0be0*/  IADD3 R2, P1, R8, UR26, RZ ;  /* 0x0000001a08027c10 */ /* 0x000fe2000ff3e0ff */
[----:B------:R-:W-:-:S04]  /*0bf0*/  UMOV UR6, UR26 ;  /* 0x0000001a00067c82 */ /* 0x000fc80008000000 */
[----:B------:R-:W-:Y:S01]  /*0c00*/  IMAD.X R3, RZ, RZ, UR27, P1 ;  /* 0x0000001bff037e24 */ /* 0x000fe200088e06ff */
[----:B------:R-:W-:-:S04]  /*0c10*/  UMOV UR7, UR27 ;  /* 0x0000001b00077c82 */ /* 0x000fc80008000000 */
[----:B-1----:R1:W3:Y:S01]  /*0c20*/  ATOMG.E.EXCH.STRONG.GPU PT, RZ, [R2], R9 ;  /* 0x0000000902ff73a8 */ /* 0x0022e200041ee100 */
[----:B------:R-:W-:-:S04]  /*0c30*/  DEPBAR {5,4,3,2,1,0} ;  /* 0x0000003f0000791a */ /* 0x000fc80000000000 */
[----:B------:R1:W-:Y:S01]  /*0c40*/  UTMACCTL.IV [UR6] ;  /* 0x00000000060079b9 */ /* 0x0003e20008000000 */
[----:B------:R-:W-:Y:S01]  /*0c50*/  NOP ;  /* 0x0000000000007918 */ /* 0x000fe20000000000 */
.L_x_30:
[----:B------:R-:W-:Y:S05]  /*0c60*/  @P0 BRA `(.L_x_31) ;  /* 0x00000000000c0947 */ /* 0x000fea0003800000 */
[----:B------:R0:W-:Y:S01]  /*0c70*/  UTMACMDFLUSH ;  /* 0x00000000000079b7 */ /* 0x0001e20000000000 */
[----:B------:R-:W-:Y:S05]  /*0c80*/  @P0 BRA `(.L_x_31) ;  /* 0x0000000000040947 */ /* 0x000fea0003800000 */
[----:B------:R-:W-:-:S04]  /*0c90*/  DEPBAR.LE SB0, 0x0 ;  /* 0x000080000000791a */ /* 0x000fc80000000000 */
.L_x_31:
[----:B------:R-:W-:Y:S05]  /*0ca0*/  WARPSYNC.ALL ;  /* 0x0000000000007948 */ /* 0x000fea0003800000 */
[----:B---3--:R-:W-:Y:S06]  /*0cb0*/  BAR.SYNC.DEFER_BLOCKING 0x0 ;  /* 0x0000000000007b1d */ /* 0x008fec0000010000 */
[----:B------:R-:W-:Y:S02]  /*0cc0*/  BSSY B3, `(.L_x_32) ;  /* 0x000000b000037945 */ /* 0x000fe40003800000 */
[----:B------:R-:W-:Y:S06]  /*0cd0*/  BAR.SYNC.DEFER_BLOCKING 0x0 ;  /* 0x0000000000007b1d */ /* 0x000fec0000010000 */
[----:B------:R3:W-:Y:S01]  /*0ce0*/  @!P0 STS [R4], RZ ;  /* 0x000000ff04008388 */ /* 0x0007e20000000800 */
[----:B------:R-:W-:Y:S01]  /*0cf0*/  NOP ;  /* 0x0000000000007918 */ /* 0x000fe20000000000 */
[----:B------:R-:W-:Y:S05]  /*0d00*/  @P2 BRA `(.L_x_33) ;  /* 0x0000000000182947 */ /* 0x000fea0003800000 */
[----:B-1--45:R-:W1:Y:S01]  /*0d10*/  LDS R2, [UR8+0x8] ;  /* 0x00000808ff027984 */ /* 0x032e620008000800 */
[----:B------:R-:W4:Y:S01]  /*0d20*/  LDC.64 R8, c[0x0][0x220] ;  /* 0x00008800ff087b82 */ /* 0x000f220000000a00 */
[----:B------:R-:W-:Y:S02]  /*0d30*/  IMAD.MOV.U32 R3, RZ, RZ, 0x70 ;  /* 0x00000070ff037424 */ /* 0x000fe400078e00ff */
[----:B----4-:R4:W-:Y:S03]  /*0d40*/  STS.64 [UR8], R8 ;  /* 0x00000008ff007988 */ /* 0x0109e60008000a08 */
[----:B-1----:R-:W-:-:S05]  /*0d50*/  LOP3.LUT R2, R2, 0x10, R3, 0xd8, !PT ;  /* 0x0000001002027812 */ /* 0x002fca00078ed803 */
[----:B------:R4:W-:Y:S02]  /*0d60*/  STS [UR8+0x8], R2 ;  /* 0x00000802ff007988 */ /* 0x0009e40008000808 */
.L_x_33:
[----:B-1----:R-:W-:Y:S05]  /*0d70*/  BSYNC B3 ;  /* 0x0000000000037941 */ /* 0x002fea0003800000 */
.L_x_32:
[----:B------:R-:W-:Y:S04]  /*0d80*/  BSSY B3, `(.L_x_34) ;  /* 0x0000033000037945 */ /* 0x000fe80003800000 */
[----:B------:R-:W-:Y:S04]  /*0d90*/  BSSY B4, `(.L_x_35) ;  /* 0x000002e000047945 */ /* 0x000fe80003800000 */
[----:B------:R-:W-:Y:S05]  /*0da0*/  @P2 BRA `(.L_x_36) ;  /* 0x0000000000242947 */ /* 0x000fea0003800000 */
[----:B----45:R-:W1:Y:S01]  /*0db0*/  LDS R2, [UR8+0x34] ;  /* 0x00003408ff027984 */ /* 0x030e620008000800 */
[----:B------:R-:W-:-:S05]  /*0dc0*/  IMAD.MOV.U32 R3, RZ, RZ, 0x7f000000 ;  /* 0x7f000000ff037424 */ /* 0x000fca00078e00ff */
[----:B-1----:R-:W-:-:S05]  /*0dd0*/  LOP3.LUT R2, R2, 0xff000000, R3, 0xb8, !PT ;  /* 0xff00000002027812 */ /* 0x002fca00078eb803 */
[----:B------:R1:W-:Y:S01]  /*0de0*/  STS [UR8+0x34], R2 ;  /* 0x00003402ff007988 */ /* 0x0003e20008000808 */
[----:B------:R-:W-:Y:S05]  /*0df0*/  @P2 BRA `(.L_x_37) ;  /* 0x0000000000182947 */ /* 0x000fea0003800000 */
[----:B-1----:R-:W1:Y:S01]  /*0e00*/  LDS R2, [UR8+0x38] ;  /* 0x00003808ff027984 */ /* 0x002e620008000800 */
[----:B------:R-:W-:-:S05]  /*0e10*/  IMAD.MOV.U32 R3, RZ, RZ, 0x3f ;  /* 0x0000003fff037424 */ /* 0x000fca00078e00ff */
[----:B-1----:R-:W-:-:S05]  /*0e20*/  LOP3.LUT R2, R2, 0xff, R3, 0xb8, !PT ;  /* 0x000000ff02027812 */ /* 0x002fca00078eb803 */
[----:B------:R1:W-:Y:S02]  /*0e30*/  STS [UR8+0x38], R2 ;  /* 0x00003802ff007988 */ /* 0x0003e40008000808 */
.L_x_36:
[----:B------:R-:W-:Y:S05]  /*0e40*/  @P2 BRA `(.L_x_38) ;  /* 0x00000000000c2947 */ /* 0x000fea0003800000 */
[----:B------:R1:W-:Y:S02]  /*0e50*/  STS [UR8+0x20], R5 ;  /* 0x00002005ff007988 */ /* 0x0003e40008000808 */
.L_x_37:
[----:B------:R-:W-:Y:S05]  /*0e60*/  @P2 BRA `(.L_x_39) ;  /* 0x0000000000242947 */ /* 0x000fea0003800000 */
[----:B------:R1:W-:Y:S02]  /*0e70*/  STS [UR8+0x24], R6 ;  /* 0x00002406ff007988 */ /* 0x0003e40008000808 */
.L_x_38:
[----:B------:R-:W-:Y:S05]  /*0e80*/  @P2 BRA `(.L_x_40) ;  /* 0x00000000002c2947 */ /* 0x000fea0003800000 */
[----:B-1--45:R-:W1:Y:S01]  /*0e90*/  LDS R2, [UR8+0x1c] ;  /* 0x00001c08ff027984 */ /* 0x032e620008000800 */
[----:B------:R-:W4:Y:S02]  /*0ea0*/  LDC.64 R8, c[0x0][0x248] ;  /* 0x00009200ff087b82 */ /* 0x000f240000000a00 */
[--C-:B----4-:R-:W-:Y:S02]  /*0eb0*/  SHF.R.U32.HI R5, RZ, 0x4, R9.reuse ;  /* 0x00000004ff057819 */ /* 0x110fe40000011609 */
[----:B------:R-:W-:-:S05]  /*0ec0*/  SHF.R.U64 R3, R8, 0x4, R9 ;  /* 0x0000000408037819 */ /* 0x000fca0000001209 */
[----:B------:R4:W-:Y:S01]  /*0ed0*/  STS [UR8+0xc], R3 ;  /* 0x00000c03ff007988 */ /* 0x0009e20008000808 */
[----:B-1----:R-:W-:-:S05]  /*0ee0*/  LOP3.LUT R2, R2, 0xf, R5, 0xb8, !PT ;  /* 0x0000000f02027812 */ /* 0x002fca00078eb805 */
[----:B------:R4:W-:Y:S02]  /*0ef0*/  STS [UR8+0x1c], R2 ;  /* 0x00001c02ff007988 */ /* 0x0009e40008000808 */
.L_x_39:
[----:B------:R-:W-:Y:S05]  /*0f00*/  @P2 BRA `(.L_x_41) ;  /* 0x00000000001c2947 */ /* 0x000fea0003800000 */
[----:B-1--45:R-:W1:Y:S02]  /*0f10*/  LDS R2, [UR8+0x34] ;  /* 0x00003408ff027984 */ /* 0x032e640008000800 */
[----:B-1----:R-:W-:-:S05]  /*0f20*/  LOP3.LUT R2, R2, 0x7, RZ, 0xb8, !PT ;  /* 0x0000000702027812 */ /* 0x002fca00078eb8ff */
[----:B------:R1:W-:Y:S02]  /*0f30*/  STS [UR8+0x34], R2 ;  /* 0x00003402ff007988 */ /* 0x0003e40008000808 */
.L_x_40:
[----:B------:R-:W-:Y:S05]  /*0f40*/  @P2 BRA `(.L_x_42) ;  /* 0x00000000001c2947 */ /* 0x000fea0003800000 */
[----:B-1--45:R-:W1:Y:S02]  /*0f50*/  LDS R2, [UR8+0x34] ;  /* 0x00003408ff027984 */ /* 0x032e640008000800 */
[----:B-1----:R-:W-:-:S05]  /*0f60*/  LOP3.LUT R2, R2, 0x38, RZ, 0xb8, !PT ;  /* 0x0000003802027812 */ /* 0x002fca00078eb8ff */
[----:B------:R1:W-:Y:S02]  /*0f70*/  STS [UR8+0x34], R2 ;  /* 0x00003402ff007988 */ /* 0x0003e40008000808 */
.L_x_41:
[----:B------:R-:W-:Y:S05]  /*0f80*/  @P2 BRA `(.L_x_43) ;  /* 0x00000000001c2947 */ /* 0x000fea0003800000 */
[----:B-1--45:R-:W1:Y:S02]  /*0f90*/  LDS R2, [UR8+0x8] ;  /* 0x00000808ff027984 */ /* 0x032e640008000800 */
[----:B-1----:R-:W-:-:S05]  /*0fa0*/  LOP3.LUT R2, R2, 0x780, RZ, 0xb8, !PT ;  /* 0x0000078002027812 */ /* 0x002fca00078eb8ff */
[----:B------:R1:W-:Y:S02]  /*0fb0*/  STS [UR8+0x8], R2 ;  /* 0x00000802ff007988 */ /* 0x0003e40008000808 */
.L_x_42:
[----:B------:R-:W-:Y:S05]  /*0fc0*/  @P2 BRA `(.L_x_44) ;  /* 0x0000000000282947 */ /* 0x000fea0003800000 */
[----:B-1--45:R-:W1:Y:S02]  /*0fd0*/  LDS R2, [UR8+0x8] ;  /* 0x00000808ff027984 */ /* 0x032e640008000800 */
[----:B-1----:R-:W-:-:S05]  /*0fe0*/  LOP3.LUT R2, R2, 0x1800, RZ, 0xb8, !PT ;  /* 0x0000180002027812 */ /* 0x002fca00078eb8ff */
[----:B------:R1:W-:Y:S02]  /*0ff0*/  STS [UR8+0x8], R2 ;  /* 0x00000802ff007988 */ /* 0x0003e40008000808 */
.L_x_43:
[----:B------:R-:W-:Y:S05]  /*1000*/  @P2 BREAK B4 ;  /* 0x0000000000042942 */ /* 0x000fea0003800000 */
[----:B------:R-:W-:Y:S05]  /*1010*/  @P2 BRA `(.L_x_45) ;  /* 0x0000000000242947 */ /* 0x000fea0003800000 */
[----:B-1--45:R-:W1:Y:S01]  /*1020*/  LDS R2, [UR8+0x8] ;  /* 0x00000808ff027984 */ /* 0x032e620008000800 */
[----:B------:R-:W-:-:S05]  /*1030*/  IMAD.MOV.U32 R3, RZ, RZ, 0x6000 ;  /* 0x00006000ff037424 */ /* 0x000fca00078e00ff */
[----:B-1----:R-:W-:-:S04]  /*1040*/  LOP3.LUT R2, R2, 0x6000, R3, 0xd8, !PT ;  /* 0x0000600002027812 */ /* 0x002fc800078ed803 */
[----:B------:R-:W-:-:S05]  /*1050*/  LOP3.LUT R2, R2, 0x400000, RZ, 0xb8, !PT ;  /* 0x0040000002027812 */ /* 0x000fca00078eb8ff */
[----:B------:R1:W-:Y:S02]  /*1060*/  STS [UR8+0x8], R2 ;  /* 0x00000802ff007988 */ /* 0x0003e40008000808 */
.L_x_44:
[----:B------:R-:W-:Y:S05]  /*1070*/  BSYNC B4 ;  /* 0x0000000000047941 */ /* 0x000fea0003800000 */
.L_x_35:
[----:B-1--45:R-:W1:Y:S02]  /*1080*/  @!P2 LDS R2, [UR8+0x8] ;  /* 0x00000808ff02a984 */ /* 0x032e640008000800 */
[----:B-1----:R-:W-:-:S05]  /*1090*/  @!P2 LOP3.LUT R2, R2, 0x8000, RZ, 0xb8, !PT ;  /* 0x000080000202a812 */ /* 0x002fca00078eb8ff */
[----:B------:R1:W-:Y:S02]  /*10a0*/  @!P2 STS [UR8+0x8], R2 ;  /* 0x00000802ff00a988 */ /* 0x0003e40008000808 */
.L_x_45:
[----:B------:R-:W-:Y:S05]  /*10b0*/  BSYNC B3 ;  /* 0x0000000000037941 */ /* 0x000fea0003800000 */
.L_x_34:
[----:B------:R-:W-:Y:S05]  /*10c0*/  WARPSYNC.ALL ;  /* 0x0000000000007948 */ /* 0x000fea0003800000 */
[----:B------:R-:W-:Y:S01]  /*10d0*/  UIADD3 UR5, UR5, 0x100, URZ ;  /* 0x0000010005057890 */ /* 0x000fe2000fffe03f */
[----:B------:R-:W-:Y:S02]  /*10e0*/  ISETP.GE.AND P1, PT, R12, 0x1, PT ;  /* 0x000000010c00780c */ /* 0x000fe40003f26270 */
[----:B------:R-:W-:Y:S02]  /*10f0*/  CS2R R24, SRZ ;  /* 0x0000000000187805 */ /* 0x000fe4000001ff00 */
[----:B------:R-:W-:Y:S01]  /*1100*/  CS2R R26, SRZ ;  /* 0x00000000001a7805 */ /* 0x000fe2000001ff00 */
[----:B------:R-:W-:Y:S01]  /*1110*/  UIADD3 UR24, UP0, UR5, UR24, URZ ;  /* 0x0000001805187290 */ /* 0x000fe2000ff1e03f */
[----:B------:R-:W-:-:S02]  /*1120*/  CS2R R28, SRZ ;  /* 0x00000000001c7805 */ /* 0x000fc4000001ff00 */
[----:B------:R-:W-:Y:S02]  /*1130*/  CS2R R30, SRZ ;  /* 0x00000000001e7805 */ /* 0x000fe4000001ff00 */
[----:B------:R-:W-:Y:S01]  /*1140*/  CS2R R32, SRZ ;  /* 0x0000000000207805 */ /* 0x000fe2000001ff00 */
[----:B------:R-:W-:Y:S01]  /*1150*/  ULEA.HI.X.SX32 UR25, UR5, UR25, 0x1, UP0 ;  /* 0x0000001905197291 */ /* 0x000fe200080f0e3f */
[----:B------:R-:W-:Y:S02]  /*1160*/  CS2R R34, SRZ ;  /* 0x0000000000227805 */ /* 0x000fe4000001ff00 */
[----:B------:R-:W-:Y:S02]  /*1170*/  CS2R R36, SRZ ;  /* 0x0000000000247805 */ /* 0x000fe4000001ff00 */
[----:B------:R-:W-:Y:S02]  /*1180*/  CS2R R38, SRZ ;  /* 0x0000000000267805 */ /* 0x000fe4000001ff00 */
[----:B------:R-:W-:-:S02]  /*1190*/  CS2R R40, SRZ ;  /* 0x0000000000287805 */ /* 0x000fc4000001ff00 */
[----:B------:R-:W-:Y:S02]  /*11a0*/  CS2R R42, SRZ ;  /* 0x00000000002a7805 */ /* 0x000fe4000001ff00 */
[----:B------:R-:W-:Y:S02]  /*11b0*/  CS2R R44, SRZ ;  /* 0x00000000002c7805 */ /* 0x000fe4000001ff00 */
        /* <DEDUP_REMOVED lines=8> */
[----:B------:R-:W-:Y:S01]  /*1240*/  CS2R R62, SRZ ;  /* 0x00000000003e7805 */ /* 0x000fe2000001ff00 */
[----:B------:R-:W-:Y:S01]  /*1250*/  IMAD.MOV.U32 R64, RZ, RZ, RZ ;  /* 0x000000ffff407224 */ /* 0x000fe200078e00ff */
[----:B------:R-:W-:Y:S06]  /*1260*/  @P0 BRA `(.L_x_46) ;  /* 0x0000000000300947 */ /* 0x000fec0003800000 */
[----:B-1--45:R-:W2:Y:S01]  /*1270*/  S2R R2, SR_LANEID ;  /* 0x0000000000027919 */ /* 0x032ea20000000000 */
[----:B------:R-:W-:Y:S05]  /*1280*/  WARPSYNC.ALL ;  /* 0x0000000000007948 */ /* 0x000fea0003800000 */
[----:B--23--:R-:W-:-:S05]  /*1290*/  IMAD.SHL.U32 R4, R2, 0x4, RZ ;  /* 0x0000000402047824 */ /* 0x00cfca00078e00ff */
        /* <DEDUP_REMOVED lines=9> */
.L_x_46:
[----:B------:R-:W-:Y:S05]  /*1330*/  @P0 BRA `(.L_x_47) ;  /* 0x00000000000c0947 */ /* 0x000fea0003800000 */
[----:B------:R0:W-:Y:S01]  /*1340*/  UTMACMDFLUSH ;  /* 0x00000000000079b7 */ /* 0x0001e20000000000 */
[----:B------:R-:W-:Y:S05]  /*1350*/  @P0 BRA `(.L_x_47) ;  /* 0x0000000000040947 */ /* 0x000fea0003800000 */
[----:B------:R-:W-:-:S04]  /*1360*/  DEPBAR.LE SB0, 0x0 ;  /* 0x000080000000791a */ /* 0x000fc80000000000 */
.L_x_47:
[----:B------:R-:W-:Y:S05]  /*1370*/  WARPSYNC.ALL ;  /* 0x0000000000007948 */ /* 0x000fea0003800000 */
[----:B--2---:R-:W-:Y:S01]  /*1380*/  BAR.SYNC.DEFER_BLOCKING 0x0 ;  /* 0x0000000000007b1d */ /* 0x004fe20000010000 */
[----:B------:R-:W-:Y:S01]  /*1390*/  USHF.L.U32 UR15, UR31, 0x6, URZ ;  /* 0x000000061f0f7899 */ /* 0x000fe2000800063f */
[----:B------:R-:W-:Y:S01]  /*13a0*/  IMAD.MOV.U32 R65, RZ, RZ, RZ ;  /* 0x000000ffff417224 */ /* 0x000fe200078e00ff */
[----:B------:R-:W-:Y:S01]  /*13b0*/  USHF.L.U32 UR19, UR30, 0x7, URZ ;  /* 0x000000071e137899 */ /* 0x000fe2000800063f */
[----:B------:R-:W-:Y:S02]  /*13c0*/  CS2R R66, SRZ ;  /* 0x0000000000427805 */ /* 0x000fe4000001ff00 */
[----:B------:R-:W-:Y:S01]  /*13d0*/  CS2R R68, SRZ ;  /* 0x0000000000447805 */ /* 0x000fe2000001ff00 */
[----:B------:R-:W-:Y:S01]  /*13e0*/  VOTEU.ALL UP0, P2 ;  /* 0x00000000003f7886 */ /* 0x000fe20001000000 */
[----:B-1----:R-:W-:Y:S01]  /*13f0*/  UMOV UR6, 0x1 ;  /* 0x0000000100067882 */ /* 0x002fe20000000000 */
[----:B------:R-:W-:Y:S01]  /*1400*/  VOTEU.ALL UP1, P2 ;  /* 0x00000000003f7886 */ /* 0x000fe20001020000 */
[----:B------:R-:W-:Y:S01]  /*1410*/  VOTEU.ALL UP2, P2 ;  /* 0x00000000003f7886 */ /* 0x000fe20001040000 */
[----:B------:R-:W-:Y:S01]  /*1420*/  CS2R R70, SRZ ;  /* 0x0000000000467805 */ /* 0x000fe2000001ff00 */
[----:B------:R-:W-:-:S04]  /*1430*/  @!UP0 UIADD3 UR10, -UR6, 0x100000, URZ ;  /* 0x00100000060a8890 */ /* 0x000fc8000fffe13f */
[----:B------:R-:W-:Y:S02]  /*1440*/  @!UP0 USHF.L.U32 UR11, UR10, 0xb, URZ ;  /* 0x0000000b0a0b8899 */ /* 0x000fe4000800063f */
[----:B------:R-:W-:Y:S01]  /*1450*/  @!UP0 USHF.L.U32 UR10, UR10, 0x1, URZ ;  /* 0x000000010a0a8899 */ /* 0x000fe2000800063f */
        /* <DEDUP_REMOVED lines=9> */
[----:B------:R-:W-:Y:S01]  /*14f0*/  VOTEU.ALL UP0, P2 ;  /* 0x00000000003f7886 */ /* 0x000fe20001000000 */
[----:B------:R-:W-:Y:S02]  /*1500*/  CS2R R78, SRZ ;  /* 0x00000000004e7805 */ /* 0x000fe4000001ff00 */
[----:B------:R-:W-:Y:S02]  /*1510*/  CS2R R80, SRZ ;  /* 0x0000000000507805 */ /* 0x000fe4000001ff00 */
[----:B------:R-:W-:Y:S02]  /*1520*/  CS2R R82, SRZ ;  /* 0x0000000000527805 */ /* 0x000fe4000001ff00 */
[----:B------:R-:W-:-:S02]  /*1530*/  CS2R R84, SRZ ;  /* 0x0000000000547805 */ /* 0x000fc4000001ff00 */
[----:B------:R-:W-:Y:S01]  /*1540*/  CS2R R86, SRZ ;  /* 0x0000000000567805 */ /* 0x000fe2000001ff00 */
[----:B------:R-:W1:Y:S02]  /*1550*/  FENCE.VIEW.ASYNC.S ;  /* 0x00000000000073c6 */ /* 0x000e640000000000 */
[----:B-1----:R1:W2:Y:S02]  /*1560*/  @!UP0 SYNCS.EXCH.64 URZ, [UR8+0x4800], UR10 ;  /* 0x0048000a083f85b2 */ /* 0x0022a40008000100 */
[----:B--2---:R-:W-:Y:S06]  /*1570*/  BAR.SYNC.DEFER_BLOCKING 0x0 ;  /* 0x0000000000007b1d */ /* 0x004fec0000010000 */
[----:B------:R1:W2:Y:S02]  /*1580*/  @!UP1 SYNCS.EXCH.64 URZ, [UR8+0x4808], UR12 ;  /* 0x0048080c083f95b2 */ /* 0x0002a40008000100 */
[----:B--2---:R-:W-:Y:S06]  /*1590*/  BAR.SYNC.DEFER_BLOCKING 0x0 ;  /* 0x0000000000007b1d */ /* 0x004fec0000010000 */
[----:B------:R1:W2:Y:S01]  /*15a0*/  @!UP2 SYNCS.EXCH.64 URZ, [UR8+0x4810], UR6 ;  /* 0x00481006083fa5b2 */ /* 0x0002a20008000100 */
[----:B------:R-:W-:Y:S05]  /*15b0*/  @!P1 BRA `(.L_x_48) ;  /* 0x0000000400549947 */ /* 0x000fea0003800000 */
        /* <DEDUP_REMOVED lines=31> */
[----:B------:R-:W-:Y:S01]  /*17b0*/  CS2R R86, SRZ ;  /* 0x0000000000567805 */ /* 0x000fe2000001ff00 */
[----:B------:R-:W-:Y:S01]  /*17c0*/  UMOV UR5, URZ ;  /* 0x0000003f00057c82 */ /* 0x000fe20008000000 */
[----:B------:R-:W-:-:S05]  /*17d0*/  UMOV UR14, URZ ;  /* 0x0000003f000e7c82 */ /* 0x000fca0008000000 */
.L_x_50:
[----:B--2---:R-:W-:Y:S01]  /*17e0*/  BAR.SYNC.DEFER_BLOCKING 0x0 ;  /* 0x0000000000007b1d */ /* 0x004fe20000010000 */
[----:B------:R-:W-:Y:S01]  /*17f0*/  ULEA UR9, UR5, UR8, 0x3 ;  /* 0x0000000805097291 */ /* 0x000fe2000f8e183f */
[----:B----45:R-:W-:Y:S01]  /*1800*/  @!P2 IMAD.MOV.U32 R2, RZ, RZ, 0x1800 ;  /* 0x00001800ff02a424 */ /* 0x030fe200078e00ff */
[----:B------:R-:W-:Y:S01]  /*1810*/  ELECT P0, URZ, PT ;  /* 0x00000000003f782f */ /* 0x000fe20003800000 */
[----:B-1----:R-:W-:-:S03]  /*1820*/  ULEA UR12, UR5, UR8, 0xb ;  /* 0x00000008050c7291 */ /* 0x002fc6000f8e583f */
[----:B------:R-:W-:Y:S02]  /*1830*/  ISETP.LT.U32.AND P0, PT, R7, 0x20, P0 ;  /* 0x000000200700780c */ /* 0x000fe40000701070 */
[----:B------:R-:W-:Y:S01]  /*1840*/  ELECT P1, URZ, PT ;  /* 0x00000000003f782f */ /* 0x000fe20003820000 */
[----:B------:R-:W-:-:S03]  /*1850*/  UIADD3 UR12, UR12, 0x3000, URZ ;  /* 0x000030000c0c7890 */ /* 0x000fc6000fffe03f */
[----:B------:R-:W-:Y:S01]  /*1860*/  ISETP.LT.U32.AND P1, PT, R7, 0x20, P1 ;  /* 0x000000200700780c */ /* 0x000fe20000f21070 */
[----:B------:R-:W-:Y:S01]  /*1870*/  ULEA UR16, UR5, UR8, 0xc ;  /* 0x0000000805107291 */ /* 0x000fe2000f8e603f */
[----:B------:R-:W-:-:S05]  /*1880*/  UMOV UR18, UR14 ;  /* 0x0000000e00127c82 */ /* 0x000fca0008000000 */
[----:B------:R-:W-:Y:S01]  /*1890*/  VOTEU.ANY UP0, P0 ;  /* 0x00000000003f7886 */ /* 0x000fe20000000100 */
[----:B------:R-:W-:Y:S01]  /*18a0*/  VOTEU.ANY UP2, P0 ;  /* 0x00000000003f7886 */ /* 0x000fe20000040100 */
[----:B------:R1:W-:Y:S03]  /*18b0*/  @!P2 SYNCS.ARRIVE.TRANS64 RZ, [UR9+0x4800], R2 ;  /* 0x00480002ffffa9a7 */ /* 0x0003e60008000009 */
[----:B------:R-:W-:Y:S01]  /*18c0*/  @UP0 UIADD3 UR13, UR9, 0x4800, URZ ;  /* 0x00004800090d0890 */ /* 0x000fe2000fffe03f */
[----:B------:R-:W-:Y:S01]  /*18d0*/  @UP0 UMOV UR6, UR28 ;  /* 0x0000001c00060c82 */ /* 0x000fe20008000000 */
[----:B------:R-:W-:Y:S01]  /*18e0*/  @UP0 UMOV UR7, UR29 ;  /* 0x0000001d00070c82 */ /* 0x000fe20008000000 */
[----:B------:R-:W-:Y:S01]  /*18f0*/  BAR.SYNC.DEFER_BLOCKING 0x0 ;  /* 0x0000000000007b1d */ /* 0x000fe20000010000 */
[----:B-1----:R-:W-:-:S05]  /*1900*/  IMAD.U32 R2, RZ, RZ, UR4 ;  /* 0x00000004ff027e24 */ /* 0x002fca000f8e00ff */
[----:B------:R-:W-:Y:S01]  /*1910*/  VOTEU.ANY UP1, P1 ;  /* 0x00000000003f7886 */ /* 0x000fe20000820100 */
[----:B------:R-:W-:Y:S01]  /*1920*/  VOTEU.ANY UP3, P1 ;  /* 0x00000000003f7886 */ /* 0x000fe20000860100 */
[----:B------:R-:W-:-:S03]  /*1930*/  SHF.L.U32 R2, R2, 0x1f, RZ ;  /* 0x0000001f02027819 */ /* 0x000fc600000006ff */
[----:B------:R-:W-:Y:S01]  /*1940*/  @UP1 UIADD3 UR17, UR9, 0x4800, URZ ;  /* 0x0000480009111890 */ /* 0x000fe2000fffe03f */
[----:B------:R-:W-:Y:S01]  /*1950*/  @UP1 UMOV UR10, UR26 ;  /* 0x0000001a000a1c82 */ /* 0x000fe20008000000 */
[----:B------:R-:W-:Y:S01]  /*1960*/  @UP1 UMOV UR11, UR27 ;  /* 0x0000001b000b1c82 */ /* 0x000fe20008000000 */
[----:B------:R1:W-:Y:S01]  /*1970*/  @UP2 UTMALDG.2D [UR12], [UR6] ;  /* 0x0000000c060025b4 */ /* 0x0003e20008008000 */
[----:B------:R2:W-:Y:S06]  /*1980*/  MEMBAR.ALL.CTA ;  /* 0x0000000000007992 */ /* 0x0005ec0000008000 */
[----:B--2---:R-:W2:Y:S02]  /*1990*/  FENCE.VIEW.ASYNC.S ;  /* 0x00000000000073c6 */ /* 0x004ea40000000000 */
[----:B--2---:R-:W-:Y:S06]  /*19a0*/  BAR.SYNC.DEFER_BLOCKING 0x0 ;  /* 0x0000000000007b1d */ /* 0x004fec0000010000 */
[----:B------:R1:W-:Y:S02]  /*19b0*/  @UP3 UTMALDG.2D [UR16], [UR10] ;  /* 0x000000100a0035b4 */ /* 0x0003e40008008000 */
[----:B------:R-:W-:Y:S06]  /*19c0*/  BAR.SYNC.DEFER_BLOCKING 0x0 ;  /* 0x0000000000007b1d */ /* 0x000fec0000010000 */
[----:B------:R-:W2:Y:S02]  /*19d0*/  SYNCS.PHASECHK.TRANS64.TRYWAIT P0, [UR9+0x4800], R2 ;  /* 0x00480002ff0075a7 */ /* 0x000ea40008000149 */
[----:B-12---:R-:W-:Y:S05]  /*19e0*/  @!P0 BRA `(.L_x_49) ;  /* 0x0000000400e08947 */ /* 0x006fea0003800000 */
.L_x_51:
[----:B------:R-:W1:Y:S01]  /*19f0*/  LDC R2, c[0x0][0x230] ;  /* 0x00008c00ff027b82 */ /* 0x000e620000000800 */
[----:B------:R-:W-:Y:S01]  /*1a00*/  UIADD3 UR14, UR14, 0x20, URZ ;  /* 0x000000200e0e7890 */ /* 0x000fe2000fffe03f */
[----:B------:R-:W-:Y:S02]  /*1a10*/  WARPGROUP.DEPBAR.LE gsb0, 0x0 ;  /* 0x00008000000079c5 */ /* 0x000fe40000010000 */
[----:B------:R-:W-:Y:S01]  /*1a20*/  USHF.R.U32.HI UR22, URZ, 0x4, UR16 ;  /* 0x000000043f167899 */ /* 0x000fe20008011610 */
[----:B------:R-:W-:Y:S01]  /*1a30*/  WARPGROUP.ARRIVE ;  /* 0x00000000000079c5 */ /* 0x000fe20000000000 */
[----:B------:R-:W-:Y:S02]  /*1a40*/  USHF.R.U32.HI UR20, URZ, 0x4, UR12 ;  /* 0x000000043f147899 */ /* 0x000fe4000801160c */
[----:B------:R-:W-:Y:S02]  /*1a50*/  UIADD3 UR5, UR5, 0x1, URZ ;  /* 0x0000000105057890 */ /* 0x000fe4000fffe03f */
[----:B------:R-:W-:-:S02]  /*1a60*/  USGXT.U32 UR22, UR22, 0xe ;  /* 0x0000000e1616789a */ /* 0x000fc40008000000 */
[----:B------:R-:W-:Y:S02]  /*1a70*/  USGXT.U32 UR20, UR20, 0xe ;  /* 0x0000000e1414789a */ /* 0x000fe40008000000 */
[----:B------:R-:W-:Y:S01]  /*1a80*/  UISETP.NE.U32.AND UP0, UPT, UR5, 0x3, UPT ;  /* 0x000000030500788c */ /* 0x000fe2000bf05070 */
[----:B------:R-:W-:Y:S01]  /*1a90*/  UMOV UR23, 0xc0000010 ;  /* 0xc000001000177882 */ /* 0x000fe20000000000 */
[----:B------:R-:W-:Y:S02]  /*1aa0*/  UMOV UR21, 0xc0000010 ;  /* 0xc000001000157882 */ /* 0x000fe40000000000 */
[----:B------:R-:W-:Y:S02]  /*1ab0*/  USEL UR6, URZ, 0x1, UP0 ;  /* 0x000000013f067887 */ /* 0x000fe40008000000 */
[----:B------:R-:W-:Y:S01]  /*1ac0*/  USEL UR5, UR5, URZ, UP0 ;  /* 0x0000003f05057287 */ /* 0x000fe20008000000 */
[----:B------:R-:W-:Y:S01]  /*1ad0*/  QGMMA.64x128x32.F32.E4M3.E4M3 R24, gdesc[UR20], R24, gsb0 ;  /* 0x01e00000141879f3 */ /* 0x000fe20008000818 */
[----:B------:R-:W-:Y:S01]  /*1ae0*/  ULOP3.LUT UR4, UR4, UR6, URZ, 0x3c, !UPT ;  /* 0x0000000604047292 */ /* 0x000fe2000f8e3c3f */
[----:B-1----:R-:W-:-:S13]  /*1af0*/  ISETP.LE.AND P0, PT, R2, UR14, PT ;  /* 0x0000000e02007c0c */ /* 0x002fda000bf03270 */
[----:B------:R-:W-:Y:S05]  /*1b00*/  @!P0 BRA `(.L_x_50) ;  /* 0xfffffffc00348947 */ /* 0x000fea000383ffff */
.L_x_48:
[----:B------:R-:W-:Y:S02]  /*1b10*/  WARPGROUP.DEPBAR.LE gsb0, 0x0 ;  /* 0x00008000000079c5 */ /* 0x000fe40000010000 */
[----:B--2---:R-:W-:Y:S01]  /*1b20*/  BAR.SYNC.DEFER_BLOCKING 0x0 ;  /* 0x0000000000007b1d */ /* 0x004fe20000010000 */
[C---:B----45:R-:W-:Y:S01]  /*1b30*/  IMAD.SHL.U32 R2, R0.reuse, 0x40, RZ ;  /* 0x0000004000027824 */ /* 0x070fe200078e00ff */
[C---:B------:R-:W-:Y:S01]  /*1b40*/  LOP3.LUT R3, R0.reuse, 0x1c, RZ, 0xc0, !PT ;  /* 0x0000001c00037812 */ /* 0x040fe200078ec0ff */
[----:B---3--:R-:W-:Y:S01]  /*1b50*/  IMAD.SHL.U32 R4, R0, 0x2, RZ ;  /* 0x0000000200047824 */ /* 0x008fe200078e00ff */
[----:B------:R-:W-:Y:S02]  /*1b60*/  ELECT P0, URZ, PT ;  /* 0x00000000003f782f */ /* 0x000fe40003800000 */
[----:B------:R-:W-:Y:S01]  /*1b70*/  F2FP.SATFINITE.E4M3.F32.PACK_AB_MERGE_C R24, R25, R24, RZ ;  /* 0x000000181918723e */ /* 0x000fe200048070ff */
[----:B------:R-:W-:Y:S01]  /*1b80*/  UMOV UR9, UR19 ;  /* 0x0000001300097c82 */ /* 0x000fe20008000000 */
[----:B------:R-:W-:Y:S01]  /*1b90*/  LOP3.LUT R2, R2, 0x1800, RZ, 0xc0, !PT ;  /* 0x0000180002027812 */ /* 0x000fe200078ec0ff */
[----:B-1----:R-:W-:Y:S01]  /*1ba0*/  UMOV UR10, UR15 ;  /* 0x0000000f000a7c82 */ /* 0x002fe20008000000 */
[----:B------:R-:W-:-:S02]  /*1bb0*/  LOP3.LUT R4, R4, 0x6, RZ, 0xc0, !PT ;  /* 0x0000000604047812 */ /* 0x000fc400078ec0ff */
[----:B------:R-:W-:Y:S01]  /*1bc0*/  F2FP.SATFINITE.E4M3.F32.PACK_AB_MERGE_C R26, R27, R26, RZ ;  /* 0x0000001a1b1a723e */ /* 0x000fe200048070ff */
[----:B------:R-:W-:Y:S01]  /*1bd0*/  IMAD R2, R3, 0x20, R2 ;  /* 0x0000002003027824 */ /* 0x000fe200078e0202 */
[----:B------:R-:W-:Y:S01]  /*1be0*/  F2FP.SATFINITE.E4M3.F32.PACK_AB_MERGE_C R28, R29, R28, RZ ;  /* 0x0000001c1d1c723e */ /* 0x000fe200048070ff */
[----:B------:R-:W-:Y:S01]  /*1bf0*/  IMAD R3, R3, 0x4, R4 ;  /* 0x0000000403037824 */ /* 0x000fe200078e0204 */
[----:B------:R-:W-:Y:S02]  /*1c00*/  F2FP.SATFINITE.E4M3.F32.PACK_AB_MERGE_C R30, R31, R30, RZ ;  /* 0x0000001e1f1e723e */ /* 0x000fe400048070ff */
[----:B------:R-:W-:Y:S01]  /*1c10*/  F2FP.SATFINITE.E4M3.F32.PACK_AB_MERGE_C R32, R33, R32, RZ ;  /* 0x000000202120723e */ /* 0x000fe200048070ff */
[----:B------:R-:W-:Y:S01]  /*1c20*/  IMAD.IADD R3, R2, 0x1, R3 ;  /* 0x0000000102037824 */ /* 0x000fe200078e0203 */
[----:B------:R-:W-:Y:S02]  /*1c30*/  F2FP.SATFINITE.E4M3.F32.PACK_AB_MERGE_C R34, R35, R34, RZ ;  /* 0x000000222322723e */ /* 0x000fe400048070ff */
[----:B------:R-:W-:-:S02]  /*1c40*/  F2FP.SATFINITE.E4M3.F32.PACK_AB_MERGE_C R36, R37, R36, RZ ;  /* 0x000000242524723e */ /* 0x000fc400048070ff */
[----:B------:R-:W-:Y:S01]  /*1c50*/  F2FP.SATFINITE.E4M3.F32.PACK_AB_MERGE_C R38, R39, R38, RZ ;  /* 0x000000262726723e */ /* 0x000fe200048070ff */
[----:B------:R-:W1:Y:S02]  /*1c60*/  @!P2 SYNCS.CCTL.IV [UR8+0x4800] ;  /* 0x00480000ff00a9b1 */ /* 0x000e640008000008 */
[----:B-1----:R-:W-:Y:S01]  /*1c70*/  BAR.SYNC.DEFER_BLOCKING 0x0 ;  /* 0x0000000000007b1d */ /* 0x002fe20000010000 */
[----:B------:R-:W-:Y:S02]  /*1c80*/  ISETP.LT.U32.AND P0, PT, R7, 0x20, P0 ;  /* 0x000000200700780c */ /* 0x000fe40000701070 */
[----:B------:R-:W-:Y:S02]  /*1c90*/  LOP3.LUT R5, R3, 0x10, RZ, 0x3c, !PT ;  /* 0x0000001003057812 */ /* 0x000fe400078e3cff */
[----:B------:R-:W-:Y:S02]  /*1ca0*/  F2FP.SATFINITE.E4M3.F32.PACK_AB_MERGE_C R40, R41, R40, RZ ;  /* 0x000000282928723e */ /* 0x000fe400048070ff */
[----:B------:R-:W-:-:S02]  /*1cb0*/  F2FP.SATFINITE.E4M3.F32.PACK_AB_MERGE_C R42, R43, R42, RZ ;  /* 0x0000002a2b2a723e */ /* 0x000fc400048070ff */
[----:B------:R-:W-:Y:S02]  /*1cc0*/  F2FP.SATFINITE.E4M3.F32.PACK_AB_MERGE_C R44, R45, R44, RZ ;  /* 0x0000002c2d2c723e */ /* 0x000fe400048070ff */
[----:B------:R-:W-:Y:S02]  /*1cd0*/  F2FP.SATFINITE.E4M3.F32.PACK_AB_MERGE_C R46, R47, R46, RZ ;  /* 0x0000002e2f2e723e */ /* 0x000fe400048070ff */
[----:B------:R-:W-:Y:S01]  /*1ce0*/  LOP3.LUT R7, R3, 0x20, RZ, 0x3c, !PT ;  /* 0x0000002003077812 */ /* 0x000fe200078e3cff */
[----:B------:R-:W-:Y:S01]  /*1cf0*/  VOTEU.ANY UP0, P0 ;  /* 0x00000000003f7886 */ /* 0x000fe20000000100 */
[----:B------:R-:W-:Y:S01]  /*1d00*/  F2FP.SATFINITE.E4M3.F32.PACK_AB_MERGE_C R48, R49, R48, RZ ;  /* 0x000000303130723e */ /* 0x000fe200048070ff */
[----:B------:R-:W-:Y:S01]  /*1d10*/  VOTEU.ANY UP1, P0 ;  /* 0x00000000003f7886 */ /* 0x000fe20000020100 */
[----:B------:R-:W-:Y:S02]  /*1d20*/  F2FP.SATFINITE.E4M3.F32.PACK_AB_MERGE_C R50, R51, R50, RZ ;  /* 0x000000323332723e */ /* 0x000fe400048070ff */
[----:B------:R-:W-:Y:S01]  /*1d30*/  F2FP.SATFINITE.E4M3.F32.PACK_AB_MERGE_C R52, R53, R52, RZ ;  /* 0x000000343534723e */ /* 0x000fe200048070ff */
[----:B------:R-:W-:Y:S01]  /*1d40*/  @UP0 UMOV UR6, UR24 ;  /* 0x0000001800060c82 */ /* 0x000fe20008000000 */
[----:B------:R-:W-:Y:S01]  /*1d50*/  F2FP.SATFINITE.E4M3.F32.PACK_AB_MERGE_C R54, R55, R54, RZ ;  /* 0x000000363736723e */ /* 0x000fe200048070ff */
[----:B------:R-:W-:Y:S01]  /*1d60*/  @UP0 UMOV UR7, UR25 ;  /* 0x0000001900070c82 */ /* 0x000fe20008000000 */
[----:B------:R-:W-:Y:S01]  /*1d70*/  LOP3.LUT R9, R3, 0x30, RZ, 0x3c, !PT ;  /* 0x0000003003097812 */ /* 0x000fe200078e3cff */
[----:B------:R-:W1:Y:S02]  /*1d80*/  @!P2 SYNCS.CCTL.IV [UR8+0x4808] ;  /* 0x00480800ff00a9b1 */ /* 0x000e640008000008 */
[----:B-1----:R-:W-:Y:S01]  /*1d90*/  BAR.SYNC.DEFER_BLOCKING 0x0 ;  /* 0x0000000000007b1d */ /* 0x002fe20000010000 */
[----:B------:R-:W-:-:S02]  /*1da0*/  F2FP.SATFINITE.E4M3.F32.PACK_AB_MERGE_C R56, R57, R56, RZ ;  /* 0x000000383938723e */ /* 0x000fc400048070ff */
[----:B------:R-:W-:Y:S02]  /*1db0*/  F2FP.SATFINITE.E4M3.F32.PACK_AB_MERGE_C R58, R59, R58, RZ ;  /* 0x0000003a3b3a723e */ /* 0x000fe400048070ff */
[----:B------:R-:W-:Y:S02]  /*1dc0*/  F2FP.SATFINITE.E4M3.F32.PACK_AB_MERGE_C R60, R61, R60, RZ ;  /* 0x0000003c3d3c723e */ /* 0x000fe400048070ff */
[----:B------:R-:W-:Y:S02]  /*1dd0*/  F2FP.SATFINITE.E4M3.F32.PACK_AB_MERGE_C R62, R63, R62, RZ ;  /* 0x0000003e3f3e723e */ /* 0x000fe400048070ff */
[----:B------:R-:W-:Y:S02]  /*1de0*/  LOP3.LUT R11, R3, 0x40, RZ, 0x3c, !PT ;  /* 0x00000040030b7812 */ /* 0x000fe400078e3cff */
[----:B------:R-:W-:Y:S02]  /*1df0*/  F2FP.SATFINITE.E4M3.F32.PACK_AB_MERGE_C R64, R65, R64, RZ ;  /* 0x000000404140723e */ /* 0x000fe400048070ff */
[----:B------:R-:W-:-:S02]  /*1e00*/  F2FP.SATFINITE.E4M3.F32.PACK_AB_MERGE_C R66, R67, R66, RZ ;  /* 0x000000424342723e */ /* 0x000fc400048070ff */
[----:B------:R-:W-:Y:S02]  /*1e10*/  F2FP.SATFINITE.E4M3.F32.PACK_AB_MERGE_C R68, R69, R68, RZ ;  /* 0x000000444544723e */ /* 0x000fe400048070ff */
[----:B------:R-:W-:Y:S02]  /*1e20*/  F2FP.SATFINITE.E4M3.F32.PACK_AB_MERGE_C R70, R71, R70, RZ ;  /* 0x000000464746723e */ /* 0x000fe400048070ff */
[----:B------:R-:W-:Y:S02]  /*1e30*/  F2FP.SATFINITE.E4M3.F32.PACK_AB_MERGE_C R72, R73, R72, RZ ;  /* 0x000000484948723e */ /* 0x000fe400048070ff */
[----:B------:R-:W-:Y:S02]  /*1e40*/  F2FP.SATFINITE.E4M3.F32.PACK_AB_MERGE_C R74, R75, R74, RZ ;  /* 0x0000004a4b4a723e */ /* 0x000fe400048070ff */
[----:B------:R-:W-:Y:S01]  /*1e50*/  F2FP.SATFINITE.E4M3.F32.PACK_AB_MERGE_C R76, R77, R76, RZ ;  /* 0x0000004c4d4c723e */ /* 0x000fe200048070ff */
[----:B------:R-:W1:Y:S02]  /*1e60*/  @!P2 SYNCS.CCTL.IV [UR8+0x4810] ;  /* 0x00481000ff00a9b1 */ /* 0x000e640008000008 */
[----:B-1----:R-:W-:Y:S01]  /*1e70*/  STS.U16 [R3+UR8], R24 ;  /* 0x0000001803007988 */ /* 0x002fe20008000408 */
[----:B------:R-:W-:-:S02]  /*1e80*/  F2FP.SATFINITE.E4M3.F32.PACK_AB_MERGE_C R78, R79, R78, RZ ;  /* 0x0000004e4f4e723e */ /* 0x000fc400048070ff */
[----:B------:R-:W-:Y:S01]  /*1e90*/  F2FP.SATFINITE.E4M3.F32.PACK_AB_MERGE_C R80, R81, R80, RZ ;  /* 0x000000505150723e */ /* 0x000fe200048070ff */
[----:B------:R-:W-:Y:S01]  /*1ea0*/  STS.U16 [R3+UR8+0x400], R26 ;  /* 0x0004001a03007988 */ /* 0x000fe20008000408 */
[----:B------:R-:W-:Y:S02]  /*1eb0*/  F2FP.SATFINITE.E4M3.F32.PACK_AB_MERGE_C R82, R83, R82, RZ ;  /* 0x000000525352723e */ /* 0x000fe400048070ff */
[----:B------:R-:W-:Y:S01]  /*1ec0*/  F2FP.SATFINITE.E4M3.F32.PACK_AB_MERGE_C R84, R85, R84, RZ ;  /* 0x000000545554723e */ /* 0x000fe200048070ff */
[----:B------:R-:W-:Y:S01]  /*1ed0*/  STS.U16 [R3+UR8+0x8], R28 ;  /* 0x0000081c03007988 */ /* 0x000fe20008000408 */
[----:B------:R-:W-:-:S03]  /*1ee0*/  F2FP.SATFINITE.E4M3.F32.PACK_AB_MERGE_C R86, R87, R86, RZ ;  /* 0x000000565756723e */ /* 0x000fc600048070ff */
[----:B------:R-:W-:Y:S04]  /*1ef0*/  STS.U16 [R3+UR8+0x408], R30 ;  /* 0x0004081e03007988 */ /* 0x000fe80008000408 */
[----:B------:R-:W-:Y:S04]  /*1f00*/  STS.U16 [R5+UR8], R32 ;  /* 0x0000002005007988 */ /* 0x000fe80008000408 */
[----:B------:R-:W-:Y:S04]  /*1f10*/  STS.U16 [R5+UR8+0x400], R34 ;  /* 0x0004002205007988 */ /* 0x000fe80008000408 */
[----:B------:R-:W-:Y:S04]  /*1f20*/  STS.U16 [R5+UR8+0x8], R36 ;  /* 0x0000082405007988 */ /* 0x000fe80008000408 */
[----:B------:R1:W-:Y:S04]  /*1f30*/  STS.U16 [R5+UR8+0x408], R38 ;  /* 0x0004082605007988 */ /* 0x0003e80008000408 */
[----:B------:R-:W-:Y:S04]  /*1f40*/  STS.U16 [R7+UR8], R40 ;  /* 0x0000002807007988 */ /* 0x000fe80008000408 */
[----:B------:R-:W-:Y:S01]  /*1f50*/  STS.U16 [R7+UR8+0x400], R42 ;  /* 0x0004002a07007988 */ /* 0x000fe20008000408 */
[----:B-1----:R-:W-:-:S03]  /*1f60*/  LOP3.LUT R5, R3, 0x50, RZ, 0x3c, !PT ;  /* 0x0000005003057812 */ /* 0x002fc600078e3cff */
[----:B------:R-:W-:Y:S04]  /*1f70*/  STS.U16 [R7+UR8+0x8], R44 ;  /* 0x0000082c07007988 */ /* 0x000fe80008000408 */
[----:B------:R1:W-:Y:S04]  /*1f80*/  STS.U16 [R7+UR8+0x408], R46 ;  /* 0x0004082e07007988 */ /* 0x0003e80008000408 */
[----:B------:R-:W-:Y:S04]  /*1f90*/  STS.U16 [R9+UR8], R48 ;  /* 0x0000003009007988 */ /* 0x000fe80008000408 */
[----:B------:R-:W-:Y:S01]  /*1fa0*/  STS.U16 [R9+UR8+0x400], R50 ;  /* 0x0004003209007988 */ /* 0x000fe20008000408 */
[----:B-1----:R-:W-:-:S02]  /*1fb0*/  LOP3.LUT R7, R3, 0x60, RZ, 0x3c, !PT ;  /* 0x0000006003077812 */ /* 0x002fc400078e3cff */
[----:B------:R-:W-:Y:S01]  /*1fc0*/  LOP3.LUT R3, R3, 0x70, RZ, 0x3c, !PT ;  /* 0x0000007003037812 */ /* 0x000fe200078e3cff */
[----:B------:R-:W-:Y:S04]  /*1fd0*/  STS.U16 [R9+UR8+0x8], R52 ;  /* 0x0000083409007988 */ /* 0x000fe80008000408 */
[----:B------:R-:W-:Y:S04]  /*1fe0*/  STS.U16 [R9+UR8+0x408], R54 ;  /* 0x0004083609007988 */ /* 0x000fe80008000408 */
[----:B------:R-:W-:Y:S04]  /*1ff0*/  STS.U16 [R11+UR8], R56 ;  /* 0x000000380b007988 */ /* 0x000fe80008000408 */
[----:B------:R-:W-:Y:S04]  /*2000*/  STS.U16 [R11+UR8+0x400], R58 ;  /* 0x0004003a0b007988 */ /* 0x000fe80008000408 */
        /* <DEDUP_REMOVED lines=13> */
[----:B------:R-:W-:Y:S01]  /*20e0*/  STS.U16 [R3+UR8+0x408], R86 ;  /* 0x0004085603007988 */ /* 0x000fe20008000408 */
[----:B------:R1:W-:Y:S06]  /*20f0*/  MEMBAR.ALL.CTA ;  /* 0x0000000000007992 */ /* 0x0003ec0000008000 */
[----:B-1----:R-:W1:Y:S02]  /*2100*/  FENCE.VIEW.ASYNC.S ;  /* 0x00000000000073c6 */ /* 0x002e640000000000 */
[----:B-1----:R-:W-:Y:S06]  /*2110*/  BAR.SYNC.DEFER_BLOCKING 0x0 ;  /* 0x0000000000007b1d */ /* 0x002fec0000010000 */
[----:B------:R1:W-:Y:S01]  /*2120*/  @UP1 UTMASTG.2D [UR8], [UR6] ;  /* 0x00000008060013b5 */ /* 0x0003e20008008000 */
[----:B------:R0:W-:Y:S01]  /*2130*/  UTMACMDFLUSH ;  /* 0x00000000000079b7 */ /* 0x0001e20000000000 */
[----:B------:R-:W-:-:S04]  /*2140*/  DEPBAR.LE SB0, 0x0 ;  /* 0x000080000000791a */ /* 0x000fc80000000000 */
[----:B------:R-:W-:Y:S06]  /*2150*/  BAR.SYNC.DEFER_BLOCKING 0x0 ;  /* 0x0000000000007b1d */ /* 0x000fec0000010000 */
[----:B-1----:R-:W-:Y:S05]  /*2160*/  EXIT ;  /* 0x000000000000794d */ /* 0x002fea0003800000 */
.L_x_49:
[----:B------:R-:W1:Y:S02]  /*2170*/  SYNCS.PHASECHK.TRANS64.TRYWAIT P0, [UR9+0x4800], R2 ;  /* 0x00480002ff0075a7 */ /* 0x000e640008000149 */
[----:B-1----:R-:W-:Y:S05]  /*2180*/  @!P0 BRA `(.L_x_49) ;  /* 0xfffffffc00f88947 */ /* 0x002fea000383ffff */
[----:B------:R-:W-:Y:S05]  /*2190*/  BRA `(.L_x_51) ;  /* 0xfffffff800147947 */ /* 0x000fea000383ffff */
.L_x_52:
[----:B------:R-:W-:-:S00]  /*21a0*/  BRA `(.L_x_52) ;  /* 0xfffffffc00fc7947 */ /* 0x000fc0000383ffff */
[----:B------:R-:W-:-:S00]  /*21b0*/  NOP ;  /* 0x0000000000007918 */ /* 0x000fc00000000000 */
        /* <DEDUP_REMOVED lines=12> */
.L_x_53:


//--------------------- .nv.shared.gluon_wgmma    --------------------------
	.section	.nv.shared.gluon_wgmma,"aw",@nobits
	.sectionflags	@""
	.align	16
	.zero		1024


//--------------------- .nv.shared.reserved.0     --------------------------
	.section	.nv.shared.reserved.0,"aw",@nobits
	.weak		__nv_reservedSMEM_offset_0_alias
	.size		__nv_reservedSMEM_offset_0_alias, 0, 0
	.other		__nv_reservedSMEM_offset_0_alias,@"STO_CUDA_RESERVED_SHARED STV_DEFAULT"
__nv_reservedSMEM_offset_0_alias:
	.zero		0


//--------------------- .nv.constant0.gluon_wgmma --------------------------
	.section	.nv.constant0.gluon_wgmma,"a",@progbits
	.sectionflags	@""
	.align	4
.nv.constant0.gluon_wgmma:
	.zero		608


//--------------------- SYMBOLS --------------------------

	.type		.nv.reservedSmem.offset0,@object
	.size		.nv.reservedSmem.offset0,0x4
